// auto-generated by cutlass_sweep.gemm — config: {"arch": "sm_100", "cluster_m": 2, "cluster_n": 4, "dtype": "e5m2", "dtype_b": "e5m2", "layout": "nt", "stages": 0, "tile_k": 32, "tile_m": 64, "tile_n": 128}
#include "cutlass/cutlass.h"
#include "cutlass/gemm/collective/collective_builder.hpp"
#include "cutlass/gemm/device/gemm_universal_adapter.h"
#include "cutlass/gemm/kernel/gemm_universal.hpp"
#include "cutlass/epilogue/collective/collective_builder.hpp"

using ElemA = cutlass::float_e5m2_t;
using ElemB = cutlass::float_e5m2_t;
using ElemCD = cutlass::float_e5m2_t;
using Acc  = float;
using TileShape    = cute::Shape<cute::_64, cute::_128, cute::_32>;
using ClusterShape = cute::Shape<cute::_2, cute::_4, cute::_1>;

using CollectiveEpilogue = typename cutlass::epilogue::collective::CollectiveBuilder<
    cutlass::arch::Sm100, cutlass::arch::OpClassTensorOp,
    TileShape, ClusterShape,
    cutlass::epilogue::collective::EpilogueTileAuto,
    Acc, Acc,
    ElemCD, cutlass::layout::RowMajor, 128 / cutlass::sizeof_bits<ElemCD>::value,
    ElemCD, cutlass::layout::RowMajor, 128 / cutlass::sizeof_bits<ElemCD>::value,
    cutlass::epilogue::collective::EpilogueScheduleAuto
  >::CollectiveOp;

using CollectiveMainloop = typename cutlass::gemm::collective::CollectiveBuilder<
    cutlass::arch::Sm100, cutlass::arch::OpClassTensorOp,
    ElemA, cutlass::layout::RowMajor, 128 / cutlass::sizeof_bits<ElemA>::value,
    ElemB, cutlass::layout::ColumnMajor, 128 / cutlass::sizeof_bits<ElemB>::value,
    Acc,
    TileShape, ClusterShape,
    cutlass::gemm::collective::StageCountAutoCarveout<static_cast<int>(sizeof(typename CollectiveEpilogue::SharedStorage))>,
    cutlass::gemm::collective::KernelScheduleAuto
  >::CollectiveOp;

using GemmKernel = cutlass::gemm::kernel::GemmUniversal<
    cute::Shape<int,int,int,int>,
    CollectiveMainloop,
    CollectiveEpilogue
>;
using Gemm = cutlass::gemm::device::GemmUniversalAdapter<GemmKernel>;

// Force the device kernel symbol into the cubin without needing a host main.
auto* _anchor = &cutlass::device_kernel<GemmKernel>;


// ===== COMPILED SASS (sm_100a) =====

	.target	sm_100a

	.elftype	@"ET_EXEC"


//--------------------- .note.nv.tkinfo           --------------------------
	.section	.note.nv.tkinfo,"",@"SHT_NOTE"
	.sectionflags	@"SHF_NOTE_NV_TKINFO"
	.tkinfo
        /*0018*/ 	.word	0x00000002
        /*0030*/ 	.string	""
        /*0030*/ 	.string	"ptxas"
        /*0030*/ 	.string	"Cuda compilation tools, release 13.0, V13.0.88"
        /*0030*/ 	.string	"Build cuda_13.0.r13.0/compiler.36424714_0"
        /*0030*/ 	.string	"-arch sm_100a -m 64 "



//--------------------- .note.nv.cuinfo           --------------------------
	.section	.note.nv.cuinfo,"",@"SHT_NOTE"
	.sectionflags	@"SHF_NOTE_NV_CUINFO"
        /*0018*/ 	.short	0x0002
        /*001a*/ 	.short	0x0064
        /*001c*/ 	.short	0x0082
	.zero		2


//--------------------- .nv.info                  --------------------------
	.section	.nv.info,"",@"SHT_CUDA_INFO"
	.align	4


	//----- nvinfo : EIATTR_REGCOUNT
	.align		4
        /*0000*/ 	.byte	0x04, 0x2f
        /*0002*/ 	.short	(.L_19 - .L_18)
	.align		4
.L_18:
        /*0004*/ 	.word	index@(_ZN7cutlass13device_kernelINS_4gemm6kernel13GemmUniversalIN4cute5tupleIJiiiiEEENS1_10collective13CollectiveMmaINS1_35MainloopSm100TmaUmmaWarpSpecializedILi34ELi2ELi4ENS5_IJNS4_1CILi2EEENSA_ILi4EEENSA_ILi1EEEEEEEENS5_IJNSA_ILi64EEENSA_ILi128EEENSA_ILi32EEEEEENS_12float_e5m2_tENS5_IJlSD_lEEESK_SL_NS4_8TiledMMAINS4_8MMA_AtomIJNS4_10MMA_TraitsINS4_19SM100_MMA_F8F6F4_SSEJSK_SK_fSG_SH_NS4_17integral_constantINS4_4UMMA5MajorELSS_0EEEST_NSQ_INSR_7ScaleInELSU_0EEESV_EEEEEENS4_6LayoutINS5_IJSD_SD_SD_EEENS5_IJNSA_ILi0EEES10_S10_EEEEENS5_IJNS4_10UnderscoreES13_S13_EEEEENS4_23SM90_TMA_LOAD_MULTICASTENS4_14ComposedLayoutINS4_7SwizzleILi1ELi4ELi3EEENS4_18smem_ptr_flag_bitsILi8EEENSY_INS5_IJNSA_ILi8EEESI_EEENS5_IJSI_SD_EEEEEEEvNS4_8identityES16_S1G_vS1H_EENS_8epilogue10collective18CollectiveEpilogueINS1J_23Sm100TmaWarpSpecializedILi2ELi2ELi32ELb0ELb0EEEJSJ_NS5_IJNSY_ISG_SD_EES1O_EEESK_SL_SK_SL_NS1J_6fusion15FusionCallbacksIS1N_NS1Q_17LinearCombinationISK_fSK_fLNS_15FloatRoundStyleE2EEESJ_S1P_JEEENS4_5SM1004TMEM4LOAD26SM100_TMEM_LOAD_16dp32b32xENS4_13SM90_TMA_LOADENS17_INS18_ILi2ELi4ELi3EEES1B_NSY_INS5_IJS1C_SG_EEENS5_IJSG_SD_EEEEEEENS4_39AutoVectorizingCopyWithAssumedAlignmentILi128EEENS4_14SM90_TMA_STOREES25_S27_S27_EEEvvEEEEvNT_6ParamsE)
        /*0008*/ 	.word	0x00000075


	//----- nvinfo : EIATTR_FRAME_SIZE
	.align		4
.L_19:
        /*000c*/ 	.byte	0x04, 0x11
        /*000e*/ 	.short	(.L_21 - .L_20)
	.align		4
.L_20:
        /*0010*/ 	.word	index@($__internal_2_$__cuda_sm10x_tcgen05_guardrail_trap_unallocated_columns_being_dealloced)
        /*0014*/ 	.word	0x00000000


	//----- nvinfo : EIATTR_FRAME_SIZE
	.align		4
.L_21:
        /*0018*/ 	.byte	0x04, 0x11
        /*001a*/ 	.short	(.L_23 - .L_22)
	.align		4
.L_22:
        /*001c*/ 	.word	index@($__internal_1_$__cuda_sm10x_tcgen05_guardrail_trap_phase_invalid_during_alloc)
        /*0020*/ 	.word	0x00000000


	//----- nvinfo : EIATTR_FRAME_SIZE
	.align		4
.L_23:
        /*0024*/ 	.byte	0x04, 0x11
        /*0026*/ 	.short	(.L_25 - .L_24)
	.align		4
.L_24:
        /*0028*/ 	.word	index@($__internal_0_$__cuda_sm10x_tcgen05_guardrail_trap_col_being_dealloced_not_returned_by_alloc)
        /*002c*/ 	.word	0x00000000


	//----- nvinfo : EIATTR_FRAME_SIZE
	.align		4
.L_25:
        /*0030*/ 	.byte	0x04, 0x11
        /*0032*/ 	.short	(.L_27 - .L_26)
	.align		4
.L_26:
        /*0034*/ 	.word	index@(_ZN7cutlass13device_kernelINS_4gemm6kernel13GemmUniversalIN4cute5tupleIJiiiiEEENS1_10collective13CollectiveMmaINS1_35MainloopSm100TmaUmmaWarpSpecializedILi34ELi2ELi4ENS5_IJNS4_1CILi2EEENSA_ILi4EEENSA_ILi1EEEEEEEENS5_IJNSA_ILi64EEENSA_ILi128EEENSA_ILi32EEEEEENS_12float_e5m2_tENS5_IJlSD_lEEESK_SL_NS4_8TiledMMAINS4_8MMA_AtomIJNS4_10MMA_TraitsINS4_19SM100_MMA_F8F6F4_SSEJSK_SK_fSG_SH_NS4_17integral_constantINS4_4UMMA5MajorELSS_0EEEST_NSQ_INSR_7ScaleInELSU_0EEESV_EEEEEENS4_6LayoutINS5_IJSD_SD_SD_EEENS5_IJNSA_ILi0EEES10_S10_EEEEENS5_IJNS4_10UnderscoreES13_S13_EEEEENS4_23SM90_TMA_LOAD_MULTICASTENS4_14ComposedLayoutINS4_7SwizzleILi1ELi4ELi3EEENS4_18smem_ptr_flag_bitsILi8EEENSY_INS5_IJNSA_ILi8EEESI_EEENS5_IJSI_SD_EEEEEEEvNS4_8identityES16_S1G_vS1H_EENS_8epilogue10collective18CollectiveEpilogueINS1J_23Sm100TmaWarpSpecializedILi2ELi2ELi32ELb0ELb0EEEJSJ_NS5_IJNSY_ISG_SD_EES1O_EEESK_SL_SK_SL_NS1J_6fusion15FusionCallbacksIS1N_NS1Q_17LinearCombinationISK_fSK_fLNS_15FloatRoundStyleE2EEESJ_S1P_JEEENS4_5SM1004TMEM4LOAD26SM100_TMEM_LOAD_16dp32b32xENS4_13SM90_TMA_LOADENS17_INS18_ILi2ELi4ELi3EEES1B_NSY_INS5_IJS1C_SG_EEENS5_IJSG_SD_EEEEEEENS4_39AutoVectorizingCopyWithAssumedAlignmentILi128EEENS4_14SM90_TMA_STOREES25_S27_S27_EEEvvEEEEvNT_6ParamsE)
        /*0038*/ 	.word	0x00000000


	//----- nvinfo : EIATTR_MIN_STACK_SIZE
	.align		4
.L_27:
        /*003c*/ 	.byte	0x04, 0x12
        /*003e*/ 	.short	(.L_29 - .L_28)
	.align		4
.L_28:
        /*0040*/ 	.word	index@(_ZN7cutlass13device_kernelINS_4gemm6kernel13GemmUniversalIN4cute5tupleIJiiiiEEENS1_10collective13CollectiveMmaINS1_35MainloopSm100TmaUmmaWarpSpecializedILi34ELi2ELi4ENS5_IJNS4_1CILi2EEENSA_ILi4EEENSA_ILi1EEEEEEEENS5_IJNSA_ILi64EEENSA_ILi128EEENSA_ILi32EEEEEENS_12float_e5m2_tENS5_IJlSD_lEEESK_SL_NS4_8TiledMMAINS4_8MMA_AtomIJNS4_10MMA_TraitsINS4_19SM100_MMA_F8F6F4_SSEJSK_SK_fSG_SH_NS4_17integral_constantINS4_4UMMA5MajorELSS_0EEEST_NSQ_INSR_7ScaleInELSU_0EEESV_EEEEEENS4_6LayoutINS5_IJSD_SD_SD_EEENS5_IJNSA_ILi0EEES10_S10_EEEEENS5_IJNS4_10UnderscoreES13_S13_EEEEENS4_23SM90_TMA_LOAD_MULTICASTENS4_14ComposedLayoutINS4_7SwizzleILi1ELi4ELi3EEENS4_18smem_ptr_flag_bitsILi8EEENSY_INS5_IJNSA_ILi8EEESI_EEENS5_IJSI_SD_EEEEEEEvNS4_8identityES16_S1G_vS1H_EENS_8epilogue10collective18CollectiveEpilogueINS1J_23Sm100TmaWarpSpecializedILi2ELi2ELi32ELb0ELb0EEEJSJ_NS5_IJNSY_ISG_SD_EES1O_EEESK_SL_SK_SL_NS1J_6fusion15FusionCallbacksIS1N_NS1Q_17LinearCombinationISK_fSK_fLNS_15FloatRoundStyleE2EEESJ_S1P_JEEENS4_5SM1004TMEM4LOAD26SM100_TMEM_LOAD_16dp32b32xENS4_13SM90_TMA_LOADENS17_INS18_ILi2ELi4ELi3EEES1B_NSY_INS5_IJS1C_SG_EEENS5_IJSG_SD_EEEEEEENS4_39AutoVectorizingCopyWithAssumedAlignmentILi128EEENS4_14SM90_TMA_STOREES25_S27_S27_EEEvvEEEEvNT_6ParamsE)
        /*0044*/ 	.word	0x00000000
.L_29:


//--------------------- .nv.compat                --------------------------
	.section	.nv.compat,"",@"SHT_CUDA_COMPAT_INFO"
	.align	4
        /*0000*/ 	.byte	0x02, 0x09, 0x01, 0x00, 0x02, 0x02, 0x02, 0x00, 0x02, 0x05, 0x05, 0x00, 0x03, 0x07, 0x01, 0x01
        /*0010*/ 	.byte	0x02, 0x03, 0x01, 0x00, 0x02, 0x06, 0x01, 0x00, 0x04, 0x0b, 0x08, 0x00, 0x09, 0x00, 0x00, 0x00
        /*0020*/ 	.byte	0x00, 0x00, 0x00, 0x00


//--------------------- .nv.info._ZN7cutlass13device_kernelINS_4gemm6kernel13GemmUniversalIN4cute5tupleIJiiiiEEENS1_10collective13CollectiveMmaINS1_35MainloopSm100TmaUmmaWarpSpecializedILi34ELi2ELi4ENS5_IJNS4_1CILi2EEENSA_ILi4EEENSA_ILi1EEEEEEEENS5_IJNSA_ILi64EEENSA_ILi128EEENSA_ILi32EEEEEENS_12float_e5m2_tENS5_IJlSD_lEEESK_SL_NS4_8TiledMMAINS4_8MMA_AtomIJNS4_10MMA_TraitsINS4_19SM100_MMA_F8F6F4_SSEJSK_SK_fSG_SH_NS4_17integral_constantINS4_4UMMA5MajorELSS_0EEEST_NSQ_INSR_7ScaleInELSU_0EEESV_EEEEEENS4_6LayoutINS5_IJSD_SD_SD_EEENS5_IJNSA_ILi0EEES10_S10_EEEEENS5_IJNS4_10UnderscoreES13_S13_EEEEENS4_23SM90_TMA_LOAD_MULTICASTENS4_14ComposedLayoutINS4_7SwizzleILi1ELi4ELi3EEENS4_18smem_ptr_flag_bitsILi8EEENSY_INS5_IJNSA_ILi8EEESI_EEENS5_IJSI_SD_EEEEEEEvNS4_8identityES16_S1G_vS1H_EENS_8epilogue10collective18CollectiveEpilogueINS1J_23Sm100TmaWarpSpecializedILi2ELi2ELi32ELb0ELb0EEEJSJ_NS5_IJNSY_ISG_SD_EES1O_EEESK_SL_SK_SL_NS1J_6fusion15FusionCallbacksIS1N_NS1Q_17LinearCombinationISK_fSK_fLNS_15FloatRoundStyleE2EEESJ_S1P_JEEENS4_5SM1004TMEM4LOAD26SM100_TMEM_LOAD_16dp32b32xENS4_13SM90_TMA_LOADENS17_INS18_ILi2ELi4ELi3EEES1B_NSY_INS5_IJS1C_SG_EEENS5_IJSG_SD_EEEEEEENS4_39AutoVectorizingCopyWithAssumedAlignmentILi128EEENS4_14SM90_TMA_STOREES25_S27_S27_EEEvvEEEEvNT_6ParamsE --------------------------
	.section	.nv.info._ZN7cutlass13device_kernelINS_4gemm6kernel13GemmUniversalIN4cute5tupleIJiiiiEEENS1_10collective13CollectiveMmaINS1_35MainloopSm100TmaUmmaWarpSpecializedILi34ELi2ELi4ENS5_IJNS4_1CILi2EEENSA_ILi4EEENSA_ILi1EEEEEEEENS5_IJNSA_ILi64EEENSA_ILi128EEENSA_ILi32EEEEEENS_12float_e5m2_tENS5_IJlSD_lEEESK_SL_NS4_8TiledMMAINS4_8MMA_AtomIJNS4_10MMA_TraitsINS4_19SM100_MMA_F8F6F4_SSEJSK_SK_fSG_SH_NS4_17integral_constantINS4_4UMMA5MajorELSS_0EEEST_NSQ_INSR_7ScaleInELSU_0EEESV_EEEEEENS4_6LayoutINS5_IJSD_SD_SD_EEENS5_IJNSA_ILi0EEES10_S10_EEEEENS5_IJNS4_10UnderscoreES13_S13_EEEEENS4_23SM90_TMA_LOAD_MULTICASTENS4_14ComposedLayoutINS4_7SwizzleILi1ELi4ELi3EEENS4_18smem_ptr_flag_bitsILi8EEENSY_INS5_IJNSA_ILi8EEESI_EEENS5_IJSI_SD_EEEEEEEvNS4_8identityES16_S1G_vS1H_EENS_8epilogue10collective18CollectiveEpilogueINS1J_23Sm100TmaWarpSpecializedILi2ELi2ELi32ELb0ELb0EEEJSJ_NS5_IJNSY_ISG_SD_EES1O_EEESK_SL_SK_SL_NS1J_6fusion15FusionCallbacksIS1N_NS1Q_17LinearCombinationISK_fSK_fLNS_15FloatRoundStyleE2EEESJ_S1P_JEEENS4_5SM1004TMEM4LOAD26SM100_TMEM_LOAD_16dp32b32xENS4_13SM90_TMA_LOADENS17_INS18_ILi2ELi4ELi3EEES1B_NSY_INS5_IJS1C_SG_EEENS5_IJSG_SD_EEEEEEENS4_39AutoVectorizingCopyWithAssumedAlignmentILi128EEENS4_14SM90_TMA_STOREES25_S27_S27_EEEvvEEEEvNT_6ParamsE,"",@"SHT_CUDA_INFO"
	.sectionflags	@""
	.align	4


	//----- nvinfo : EIATTR_CUDA_API_VERSION
	.align		4
        /*0000*/ 	.byte	0x04, 0x37
        /*0002*/ 	.short	(.L_31 - .L_30)
.L_30:
        /*0004*/ 	.word	0x00000082


	//----- nvinfo : EIATTR_KPARAM_INFO
	.align		4
.L_31:
        /*0008*/ 	.byte	0x04, 0x17
        /*000a*/ 	.short	(.L_33 - .L_32)
.L_32:
        /*000c*/ 	.word	0x00000000
        /*0010*/ 	.short	0x0000
        /*0012*/ 	.short	0x0000
        /*0014*/ 	.byte	0x00, 0xf0, 0x01, 0x20


	//----- nvinfo : EIATTR_AT_ENTRY_FRAGMENTS
	.align		4
.L_33:
        /*0018*/ 	.byte	0x04, 0x4f
        /*001a*/ 	.short	(.L_35 - .L_34)


	//   ....[0]....
.L_34:
        /*001c*/ 	.word	0x00000006


	//----- nvinfo : EIATTR_RESERVED_SMEM_USED
	.align		4
.L_35:
        /*0020*/ 	.byte	0x01, 0x41
	.zero		2


	//----- nvinfo : EIATTR_SPARSE_MMA_MASK
	.align		4
        /*0024*/ 	.byte	0x03, 0x50
        /*0026*/ 	.short	0x0000


	//----- nvinfo : EIATTR_TCGEN05_1CTA_USED
	.align		4
        /*0028*/ 	.byte	0x01, 0x51
	.zero		2


	//----- nvinfo : EIATTR_MAXREG_COUNT
	.align		4
        /*002c*/ 	.byte	0x03, 0x1b
        /*002e*/ 	.short	0x00ff


	//----- nvinfo : EIATTR_NUM_BARRIERS
	.align		4
        /*0030*/ 	.byte	0x02, 0x4c
        /*0032*/ 	.byte	0x07
	.zero		1


	//----- nvinfo : EIATTR_EXTERNS
	.align		4
        /*0034*/ 	.byte	0x04, 0x0f
        /*0036*/ 	.short	(.L_37 - .L_36)


	//   ....[0]....
	.align		4
.L_36:
        /*0038*/ 	.word	index@(__assertfail)


	//----- nvinfo : EIATTR_MERCURY_ISA_VERSION
	.align		4
.L_37:
        /*003c*/ 	.byte	0x03, 0x5f
        /*003e*/ 	.short	0x0101


	//----- nvinfo : EIATTR_INT_WARP_WIDE_INSTR_OFFSETS
	.align		4
        /*0040*/ 	.byte	0x04, 0x31
        /*0042*/ 	.short	(.L_39 - .L_38)


	//   ....[0]....
.L_38:
        /*0044*/ 	.word	0x00005230


	//   ....[1]....
        /*0048*/ 	.word	0x00005250


	//   ....[2]....
        /*004c*/ 	.word	0x00005280


	//   ....[3]....
        /*0050*/ 	.word	0x00005dc0


	//   ....[4]....
        /*0054*/ 	.word	0x00005e30


	//   ....[5]....
        /*0058*/ 	.word	0x00005f00


	//   ....[6]....
        /*005c*/ 	.word	0x00005fb0


	//----- nvinfo : EIATTR_COOP_GROUP_MASK_REGIDS
	.align		4
.L_39:
        /*0060*/ 	.byte	0x04, 0x29
        /*0062*/ 	.short	(.L_41 - .L_40)


	//   ....[0]....
.L_40:
        /*0064*/ 	.word	0xffffffff


	//   ....[1]....
        /*0068*/ 	.word	0xffffffff


	//   ....[2]....
        /*006c*/ 	.word	0xffffffff


	//   ....[3]....
        /*0070*/ 	.word	0xffffffff


	//   ....[4]....
        /*0074*/ 	.word	0xffffffff


	//   ....[5]....
        /*0078*/ 	.word	0xffffffff


	//   ....[6]....
        /*007c*/ 	.word	0xffffffff


	//   ....[7]....
        /*0080*/ 	.word	0xffffffff


	//   ....[8]....
        /*0084*/ 	.word	0xffffffff


	//   ....[9]....
        /*0088*/ 	.word	0xffffffff


	//   ....[10]....
        /*008c*/ 	.word	0xffffffff


	//   ....[11]....
        /*0090*/ 	.word	0xffffffff


	//   ....[12]....
        /*0094*/ 	.word	0xffffffff


	//   ....[13]....
        /*0098*/ 	.word	0xffffffff


	//----- nvinfo : EIATTR_COOP_GROUP_INSTR_OFFSETS
	.align		4
.L_41:
        /*009c*/ 	.byte	0x04, 0x28
        /*009e*/ 	.short	(.L_43 - .L_42)


	//   ....[0]....
.L_42:
        /*00a0*/ 	.word	0x00000080


	//   ....[1]....
        /*00a4*/ 	.word	0x000004e0


	//   ....[2]....
        /*00a8*/ 	.word	0x00000a80


	//   ....[3]....
        /*00ac*/ 	.word	0x00000be0


	//   ....[4]....
        /*00b0*/ 	.word	0x00000ce0


	//   ....[5]....
        /*00b4*/ 	.word	0x00000e50


	//   ....[6]....
        /*00b8*/ 	.word	0x00000ff0


	//   ....[7]....
        /*00bc*/ 	.word	0x000011a0


	//   ....[8]....
        /*00c0*/ 	.word	0x000025c0


	//   ....[9]....
        /*00c4*/ 	.word	0x00004570


	//   ....[10]....
        /*00c8*/ 	.word	0x00004780


	//   ....[11]....
        /*00cc*/ 	.word	0x000047b0


	//   ....[12]....
        /*00d0*/ 	.word	0x00005110


	//   ....[13]....
        /*00d4*/ 	.word	0x00005340


	//----- nvinfo : EIATTR_VRC_CTA_INIT_COUNT
	.align		4
.L_43:
        /*00d8*/ 	.byte	0x02, 0x4a
        /*00da*/ 	.byte	0x80
	.zero		1


	//----- nvinfo : EIATTR_SYSCALL_OFFSETS
	.align		4
        /*00dc*/ 	.byte	0x04, 0x46
        /*00de*/ 	.short	(.L_45 - .L_44)


	//   ....[0]....
.L_44:
        /*00e0*/ 	.word	0x00006bd0


	//   ....[1]....
        /*00e4*/ 	.word	0x00006d10


	//   ....[2]....
        /*00e8*/ 	.word	0x00007500


	//   ....[3]....
        /*00ec*/ 	.word	0x00008290


	//----- nvinfo : EIATTR_MBARRIER_INSTR_OFFSETS
	.align		4
.L_45:
        /*00f0*/ 	.byte	0x04, 0x39
        /*00f2*/ 	.short	(.L_47 - .L_46)


	//   ....[0]....
.L_46:
        /*00f4*/ 	.word	0x00000620
        /*00f8*/ 	.word	0x000000ff
        /*00fc*/ 	.word	0x00000000
        /*0100*/ 	.short	0x0100
        /*0102*/ 	.byte	0x04
	.zero		1


	//   ....[1]....
        /*0104*/ 	.word	0x00000630
        /*0108*/ 	.word	0x000000ff
        /*010c*/ 	.word	0x00000110
        /*0110*/ 	.short	0x0100
        /*0112*/ 	.byte	0x04
	.zero		1


	//   ....[2]....
        /*0114*/ 	.word	0x00000640
        /*0118*/ 	.word	0x000000ff
        /*011c*/ 	.word	0x00000008
        /*0120*/ 	.short	0x0100
        /*0122*/ 	.byte	0x04
	.zero		1


	//   ....[3]....
        /*0124*/ 	.word	0x00000650
        /*0128*/ 	.word	0x000000ff
        /*012c*/ 	.word	0x00000118
        /*0130*/ 	.short	0x0100
        /*0132*/ 	.byte	0x04
	.zero		1


	//   ....[4]....
        /*0134*/ 	.word	0x00000660
        /*0138*/ 	.word	0x000000ff
        /*013c*/ 	.word	0x00000010
        /*0140*/ 	.short	0x0100
        /*0142*/ 	.byte	0x04
	.zero		1


	//   ....[5]....
        /*0144*/ 	.word	0x00000670
        /*0148*/ 	.word	0x000000ff
        /*014c*/ 	.word	0x00000120
        /*0150*/ 	.short	0x0100
        /*0152*/ 	.byte	0x04
	.zero		1


	//   ....[6]....
        /*0154*/ 	.word	0x00000680
        /*0158*/ 	.word	0x000000ff
        /*015c*/ 	.word	0x00000018
        /*0160*/ 	.short	0x0100
        /*0162*/ 	.byte	0x04
	.zero		1


	//   ....[7]....
        /*0164*/ 	.word	0x00000690
        /*0168*/ 	.word	0x000000ff
        /*016c*/ 	.word	0x00000128
        /*0170*/ 	.short	0x0100
        /*0172*/ 	.byte	0x04
	.zero		1


	//   ....[8]....
        /*0174*/ 	.word	0x000006a0
        /*0178*/ 	.word	0x000000ff
        /*017c*/ 	.word	0x00000020
        /*0180*/ 	.short	0x0100
        /*0182*/ 	.byte	0x04
	.zero		1


	//   ....[9]....
        /*0184*/ 	.word	0x000006b0
        /*0188*/ 	.word	0x000000ff
        /*018c*/ 	.word	0x00000130
        /*0190*/ 	.short	0x0100
        /*0192*/ 	.byte	0x04
	.zero		1


	//   ....[10]....
        /*0194*/ 	.word	0x000006c0
        /*0198*/ 	.word	0x000000ff
        /*019c*/ 	.word	0x00000028
        /*01a0*/ 	.short	0x0100
        /*01a2*/ 	.byte	0x04
	.zero		1


	//   ....[11]....
        /*01a4*/ 	.word	0x000006d0
        /*01a8*/ 	.word	0x000000ff
        /*01ac*/ 	.word	0x00000138
        /*01b0*/ 	.short	0x0100
        /*01b2*/ 	.byte	0x04
	.zero		1


	//   ....[12]....
        /*01b4*/ 	.word	0x000006e0
        /*01b8*/ 	.word	0x000000ff
        /*01bc*/ 	.word	0x00000030
        /*01c0*/ 	.short	0x0100
        /*01c2*/ 	.byte	0x04
	.zero		1


	//   ....[13]....
        /*01c4*/ 	.word	0x000006f0
        /*01c8*/ 	.word	0x000000ff
        /*01cc*/ 	.word	0x00000140
        /*01d0*/ 	.short	0x0100
        /*01d2*/ 	.byte	0x04
	.zero		1


	//   ....[14]....
        /*01d4*/ 	.word	0x00000700
        /*01d8*/ 	.word	0x000000ff
        /*01dc*/ 	.word	0x00000038
        /*01e0*/ 	.short	0x0100
        /*01e2*/ 	.byte	0x04
	.zero		1


	//   ....[15]....
        /*01e4*/ 	.word	0x00000710
        /*01e8*/ 	.word	0x000000ff
        /*01ec*/ 	.word	0x00000148
        /*01f0*/ 	.short	0x0100
        /*01f2*/ 	.byte	0x04
	.zero		1


	//   ....[16]....
        /*01f4*/ 	.word	0x00000720
        /*01f8*/ 	.word	0x000000ff
        /*01fc*/ 	.word	0x00000040
        /*0200*/ 	.short	0x0100
        /*0202*/ 	.byte	0x04
	.zero		1


	//   ....[17]....
        /*0204*/ 	.word	0x00000730
        /*0208*/ 	.word	0x000000ff
        /*020c*/ 	.word	0x00000150
        /*0210*/ 	.short	0x0100
        /*0212*/ 	.byte	0x04
	.zero		1


	//   ....[18]....
        /*0214*/ 	.word	0x00000740
        /*0218*/ 	.word	0x000000ff
        /*021c*/ 	.word	0x00000048
        /*0220*/ 	.short	0x0100
        /*0222*/ 	.byte	0x04
	.zero		1


	//   ....[19]....
        /*0224*/ 	.word	0x00000750
        /*0228*/ 	.word	0x000000ff
        /*022c*/ 	.word	0x00000158
        /*0230*/ 	.short	0x0100
        /*0232*/ 	.byte	0x04
	.zero		1


	//   ....[20]....
        /*0234*/ 	.word	0x00000760
        /*0238*/ 	.word	0x000000ff
        /*023c*/ 	.word	0x00000050
        /*0240*/ 	.short	0x0100
        /*0242*/ 	.byte	0x04
	.zero		1


	//   ....[21]....
        /*0244*/ 	.word	0x00000770
        /*0248*/ 	.word	0x000000ff
        /*024c*/ 	.word	0x00000160
        /*0250*/ 	.short	0x0100
        /*0252*/ 	.byte	0x04
	.zero		1


	//   ....[22]....
        /*0254*/ 	.word	0x00000780
        /*0258*/ 	.word	0x000000ff
        /*025c*/ 	.word	0x00000058
        /*0260*/ 	.short	0x0100
        /*0262*/ 	.byte	0x04
	.zero		1


	//   ....[23]....
        /*0264*/ 	.word	0x00000790
        /*0268*/ 	.word	0x000000ff
        /*026c*/ 	.word	0x00000168
        /*0270*/ 	.short	0x0100
        /*0272*/ 	.byte	0x04
	.zero		1


	//   ....[24]....
        /*0274*/ 	.word	0x000007a0
        /*0278*/ 	.word	0x000000ff
        /*027c*/ 	.word	0x00000060
        /*0280*/ 	.short	0x0100
        /*0282*/ 	.byte	0x04
	.zero		1


	//   ....[25]....
        /*0284*/ 	.word	0x000007b0
        /*0288*/ 	.word	0x000000ff
        /*028c*/ 	.word	0x00000170
        /*0290*/ 	.short	0x0100
        /*0292*/ 	.byte	0x04
	.zero		1


	//   ....[26]....
        /*0294*/ 	.word	0x000007c0
        /*0298*/ 	.word	0x000000ff
        /*029c*/ 	.word	0x00000068
        /*02a0*/ 	.short	0x0100
        /*02a2*/ 	.byte	0x04
	.zero		1


	//   ....[27]....
        /*02a4*/ 	.word	0x000007d0
        /*02a8*/ 	.word	0x000000ff
        /*02ac*/ 	.word	0x00000178
        /*02b0*/ 	.short	0x0100
        /*02b2*/ 	.byte	0x04
	.zero		1


	//   ....[28]....
        /*02b4*/ 	.word	0x000007e0
        /*02b8*/ 	.word	0x000000ff
        /*02bc*/ 	.word	0x00000070
        /*02c0*/ 	.short	0x0100
        /*02c2*/ 	.byte	0x04
	.zero		1


	//   ....[29]....
        /*02c4*/ 	.word	0x000007f0
        /*02c8*/ 	.word	0x000000ff
        /*02cc*/ 	.word	0x00000180
        /*02d0*/ 	.short	0x0100
        /*02d2*/ 	.byte	0x04
	.zero		1


	//   ....[30]....
        /*02d4*/ 	.word	0x00000800
        /*02d8*/ 	.word	0x000000ff
        /*02dc*/ 	.word	0x00000078
        /*02e0*/ 	.short	0x0100
        /*02e2*/ 	.byte	0x04
	.zero		1


	//   ....[31]....
        /*02e4*/ 	.word	0x00000810
        /*02e8*/ 	.word	0x000000ff
        /*02ec*/ 	.word	0x00000188
        /*02f0*/ 	.short	0x0100
        /*02f2*/ 	.byte	0x04
	.zero		1


	//   ....[32]....
        /*02f4*/ 	.word	0x00000820
        /*02f8*/ 	.word	0x000000ff
        /*02fc*/ 	.word	0x00000080
        /*0300*/ 	.short	0x0100
        /*0302*/ 	.byte	0x04
	.zero		1


	//   ....[33]....
        /*0304*/ 	.word	0x00000830
        /*0308*/ 	.word	0x000000ff
        /*030c*/ 	.word	0x00000190
        /*0310*/ 	.short	0x0100
        /*0312*/ 	.byte	0x04
	.zero		1


	//   ....[34]....
        /*0314*/ 	.word	0x00000840
        /*0318*/ 	.word	0x000000ff
        /*031c*/ 	.word	0x00000088
        /*0320*/ 	.short	0x0100
        /*0322*/ 	.byte	0x04
	.zero		1


	//   ....[35]....
        /*0324*/ 	.word	0x00000850
        /*0328*/ 	.word	0x000000ff
        /*032c*/ 	.word	0x00000198
        /*0330*/ 	.short	0x0100
        /*0332*/ 	.byte	0x04
	.zero		1


	//   ....[36]....
        /*0334*/ 	.word	0x00000860
        /*0338*/ 	.word	0x000000ff
        /*033c*/ 	.word	0x00000090
        /*0340*/ 	.short	0x0100
        /*0342*/ 	.byte	0x04
	.zero		1


	//   ....[37]....
        /*0344*/ 	.word	0x00000870
        /*0348*/ 	.word	0x000000ff
        /*034c*/ 	.word	0x000001a0
        /*0350*/ 	.short	0x0100
        /*0352*/ 	.byte	0x04
	.zero		1


	//   ....[38]....
        /*0354*/ 	.word	0x00000880
        /*0358*/ 	.word	0x000000ff
        /*035c*/ 	.word	0x00000098
        /*0360*/ 	.short	0x0100
        /*0362*/ 	.byte	0x04
	.zero		1


	//   ....[39]....
        /*0364*/ 	.word	0x00000890
        /*0368*/ 	.word	0x000000ff
        /*036c*/ 	.word	0x000001a8
        /*0370*/ 	.short	0x0100
        /*0372*/ 	.byte	0x04
	.zero		1


	//   ....[40]....
        /*0374*/ 	.word	0x000008a0
        /*0378*/ 	.word	0x000000ff
        /*037c*/ 	.word	0x000000a0
        /*0380*/ 	.short	0x0100
        /*0382*/ 	.byte	0x04
	.zero		1


	//   ....[41]....
        /*0384*/ 	.word	0x000008b0
        /*0388*/ 	.word	0x000000ff
        /*038c*/ 	.word	0x000001b0
        /*0390*/ 	.short	0x0100
        /*0392*/ 	.byte	0x04
	.zero		1


	//   ....[42]....
        /*0394*/ 	.word	0x000008c0
        /*0398*/ 	.word	0x000000ff
        /*039c*/ 	.word	0x000000a8
        /*03a0*/ 	.short	0x0100
        /*03a2*/ 	.byte	0x04
	.zero		1


	//   ....[43]....
        /*03a4*/ 	.word	0x000008d0
        /*03a8*/ 	.word	0x000000ff
        /*03ac*/ 	.word	0x000001b8
        /*03b0*/ 	.short	0x0100
        /*03b2*/ 	.byte	0x04
	.zero		1


	//   ....[44]....
        /*03b4*/ 	.word	0x000008e0
        /*03b8*/ 	.word	0x000000ff
        /*03bc*/ 	.word	0x000000b0
        /*03c0*/ 	.short	0x0100
        /*03c2*/ 	.byte	0x04
	.zero		1


	//   ....[45]....
        /*03c4*/ 	.word	0x000008f0
        /*03c8*/ 	.word	0x000000ff
        /*03cc*/ 	.word	0x000001c0
        /*03d0*/ 	.short	0x0100
        /*03d2*/ 	.byte	0x04
	.zero		1


	//   ....[46]....
        /*03d4*/ 	.word	0x00000900
        /*03d8*/ 	.word	0x000000ff
        /*03dc*/ 	.word	0x000000b8
        /*03e0*/ 	.short	0x0100
        /*03e2*/ 	.byte	0x04
	.zero		1


	//   ....[47]....
        /*03e4*/ 	.word	0x00000910
        /*03e8*/ 	.word	0x000000ff
        /*03ec*/ 	.word	0x000001c8
        /*03f0*/ 	.short	0x0100
        /*03f2*/ 	.byte	0x04
	.zero		1


	//   ....[48]....
        /*03f4*/ 	.word	0x00000920
        /*03f8*/ 	.word	0x000000ff
        /*03fc*/ 	.word	0x000000c0
        /*0400*/ 	.short	0x0100
        /*0402*/ 	.byte	0x04
	.zero		1


	//   ....[49]....
        /*0404*/ 	.word	0x00000930
        /*0408*/ 	.word	0x000000ff
        /*040c*/ 	.word	0x000001d0
        /*0410*/ 	.short	0x0100
        /*0412*/ 	.byte	0x04
	.zero		1


	//   ....[50]....
        /*0414*/ 	.word	0x00000940
        /*0418*/ 	.word	0x000000ff
        /*041c*/ 	.word	0x000000c8
        /*0420*/ 	.short	0x0100
        /*0422*/ 	.byte	0x04
	.zero		1


	//   ....[51]....
        /*0424*/ 	.word	0x00000950
        /*0428*/ 	.word	0x000000ff
        /*042c*/ 	.word	0x000001d8
        /*0430*/ 	.short	0x0100
        /*0432*/ 	.byte	0x04
	.zero		1


	//   ....[52]....
        /*0434*/ 	.word	0x00000960
        /*0438*/ 	.word	0x000000ff
        /*043c*/ 	.word	0x000000d0
        /*0440*/ 	.short	0x0100
        /*0442*/ 	.byte	0x04
	.zero		1


	//   ....[53]....
        /*0444*/ 	.word	0x00000970
        /*0448*/ 	.word	0x000000ff
        /*044c*/ 	.word	0x000001e0
        /*0450*/ 	.short	0x0100
        /*0452*/ 	.byte	0x04
	.zero		1


	//   ....[54]....
        /*0454*/ 	.word	0x00000980
        /*0458*/ 	.word	0x000000ff
        /*045c*/ 	.word	0x000000d8
        /*0460*/ 	.short	0x0100
        /*0462*/ 	.byte	0x04
	.zero		1


	//   ....[55]....
        /*0464*/ 	.word	0x00000990
        /*0468*/ 	.word	0x000000ff
        /*046c*/ 	.word	0x000001e8
        /*0470*/ 	.short	0x0100
        /*0472*/ 	.byte	0x04
	.zero		1


	//   ....[56]....
        /*0474*/ 	.word	0x000009a0
        /*0478*/ 	.word	0x000000ff
        /*047c*/ 	.word	0x000000e0
        /*0480*/ 	.short	0x0100
        /*0482*/ 	.byte	0x04
	.zero		1


	//   ....[57]....
        /*0484*/ 	.word	0x000009b0
        /*0488*/ 	.word	0x000000ff
        /*048c*/ 	.word	0x000001f0
        /*0490*/ 	.short	0x0100
        /*0492*/ 	.byte	0x04
	.zero		1


	//   ....[58]....
        /*0494*/ 	.word	0x000009c0
        /*0498*/ 	.word	0x000000ff
        /*049c*/ 	.word	0x000000e8
        /*04a0*/ 	.short	0x0100
        /*04a2*/ 	.byte	0x04
	.zero		1


	//   ....[59]....
        /*04a4*/ 	.word	0x000009d0
        /*04a8*/ 	.word	0x000000ff
        /*04ac*/ 	.word	0x000001f8
        /*04b0*/ 	.short	0x0100
        /*04b2*/ 	.byte	0x04
	.zero		1


	//   ....[60]....
        /*04b4*/ 	.word	0x000009e0
        /*04b8*/ 	.word	0x000000ff
        /*04bc*/ 	.word	0x000000f0
        /*04c0*/ 	.short	0x0100
        /*04c2*/ 	.byte	0x04
	.zero		1


	//   ....[61]....
        /*04c4*/ 	.word	0x000009f0
        /*04c8*/ 	.word	0x000000ff
        /*04cc*/ 	.word	0x00000200
        /*04d0*/ 	.short	0x0100
        /*04d2*/ 	.byte	0x04
	.zero		1


	//   ....[62]....
        /*04d4*/ 	.word	0x00000a00
        /*04d8*/ 	.word	0x000000ff
        /*04dc*/ 	.word	0x000000f8
        /*04e0*/ 	.short	0x0100
        /*04e2*/ 	.byte	0x04
	.zero		1


	//   ....[63]....
        /*04e4*/ 	.word	0x00000a10
        /*04e8*/ 	.word	0x000000ff
        /*04ec*/ 	.word	0x00000208
        /*04f0*/ 	.short	0x0100
        /*04f2*/ 	.byte	0x04
	.zero		1


	//   ....[64]....
        /*04f4*/ 	.word	0x00000a20
        /*04f8*/ 	.word	0x000000ff
        /*04fc*/ 	.word	0x00000100
        /*0500*/ 	.short	0x0100
        /*0502*/ 	.byte	0x04
	.zero		1


	//   ....[65]....
        /*0504*/ 	.word	0x00000a30
        /*0508*/ 	.word	0x000000ff
        /*050c*/ 	.word	0x00000210
        /*0510*/ 	.short	0x0100
        /*0512*/ 	.byte	0x04
	.zero		1


	//   ....[66]....
        /*0514*/ 	.word	0x00000a40
        /*0518*/ 	.word	0x000000ff
        /*051c*/ 	.word	0x00000108
        /*0520*/ 	.short	0x0100
        /*0522*/ 	.byte	0x04
	.zero		1


	//   ....[67]....
        /*0524*/ 	.word	0x00000a50
        /*0528*/ 	.word	0x000000ff
        /*052c*/ 	.word	0x00000218
        /*0530*/ 	.short	0x0100
        /*0532*/ 	.byte	0x04
	.zero		1


	//   ....[68]....
        /*0534*/ 	.word	0x00000b90
        /*0538*/ 	.word	0x000000ff
        /*053c*/ 	.word	0x00000220
        /*0540*/ 	.short	0x0100
        /*0542*/ 	.byte	0x04
	.zero		1


	//   ....[69]....
        /*0544*/ 	.word	0x00000ba0
        /*0548*/ 	.word	0x000000ff
        /*054c*/ 	.word	0x00000230
        /*0550*/ 	.short	0x0100
        /*0552*/ 	.byte	0x04
	.zero		1


	//   ....[70]....
        /*0554*/ 	.word	0x00000bb0
        /*0558*/ 	.word	0x000000ff
        /*055c*/ 	.word	0x00000228
        /*0560*/ 	.short	0x0100
        /*0562*/ 	.byte	0x04
	.zero		1


	//   ....[71]....
        /*0564*/ 	.word	0x00000bc0
        /*0568*/ 	.word	0x000000ff
        /*056c*/ 	.word	0x00000238
        /*0570*/ 	.short	0x0100
        /*0572*/ 	.byte	0x04
	.zero		1


	//   ....[72]....
        /*0574*/ 	.word	0x00000cb0
        /*0578*/ 	.word	0x000000ff
        /*057c*/ 	.word	0x00000240
        /*0580*/ 	.short	0x0100
        /*0582*/ 	.byte	0x06
	.zero		1


	//   ....[73]....
        /*0584*/ 	.word	0x00000cc0
        /*0588*/ 	.word	0x000000ff
        /*058c*/ 	.word	0x00000248
        /*0590*/ 	.short	0x0100
        /*0592*/ 	.byte	0x06
	.zero		1


	//   ....[74]....
        /*0594*/ 	.word	0x00000e00
        /*0598*/ 	.word	0x000000ff
        /*059c*/ 	.word	0x00000250
        /*05a0*/ 	.short	0x0100
        /*05a2*/ 	.byte	0x06
	.zero		1


	//   ....[75]....
        /*05a4*/ 	.word	0x00000e10
        /*05a8*/ 	.word	0x000000ff
        /*05ac*/ 	.word	0x00000260
        /*05b0*/ 	.short	0x0100
        /*05b2*/ 	.byte	0x06
	.zero		1


	//   ....[76]....
        /*05b4*/ 	.word	0x00000e20
        /*05b8*/ 	.word	0x000000ff
        /*05bc*/ 	.word	0x00000258
        /*05c0*/ 	.short	0x0100
        /*05c2*/ 	.byte	0x06
	.zero		1


	//   ....[77]....
        /*05c4*/ 	.word	0x00000e30
        /*05c8*/ 	.word	0x000000ff
        /*05cc*/ 	.word	0x00000268
        /*05d0*/ 	.short	0x0100
        /*05d2*/ 	.byte	0x06
	.zero		1


	//   ....[78]....
        /*05d4*/ 	.word	0x00000f60
        /*05d8*/ 	.word	0x000000ff
        /*05dc*/ 	.word	0x00000270
        /*05e0*/ 	.short	0x0100
        /*05e2*/ 	.byte	0x04
	.zero		1


	//   ....[79]....
        /*05e4*/ 	.word	0x00000f70
        /*05e8*/ 	.word	0x000000ff
        /*05ec*/ 	.word	0x00000290
        /*05f0*/ 	.short	0x0100
        /*05f2*/ 	.byte	0x04
	.zero		1


	//   ....[80]....
        /*05f4*/ 	.word	0x00000f80
        /*05f8*/ 	.word	0x000000ff
        /*05fc*/ 	.word	0x00000278
        /*0600*/ 	.short	0x0100
        /*0602*/ 	.byte	0x04
	.zero		1


	//   ....[81]....
        /*0604*/ 	.word	0x00000f90
        /*0608*/ 	.word	0x000000ff
        /*060c*/ 	.word	0x00000298
        /*0610*/ 	.short	0x0100
        /*0612*/ 	.byte	0x04
	.zero		1


	//   ....[82]....
        /*0614*/ 	.word	0x00000fa0
        /*0618*/ 	.word	0x000000ff
        /*061c*/ 	.word	0x00000280
        /*0620*/ 	.short	0x0100
        /*0622*/ 	.byte	0x04
	.zero		1


	//   ....[83]....
        /*0624*/ 	.word	0x00000fb0
        /*0628*/ 	.word	0x000000ff
        /*062c*/ 	.word	0x000002a0
        /*0630*/ 	.short	0x0100
        /*0632*/ 	.byte	0x04
	.zero		1


	//   ....[84]....
        /*0634*/ 	.word	0x00000fc0
        /*0638*/ 	.word	0x000000ff
        /*063c*/ 	.word	0x00000288
        /*0640*/ 	.short	0x0100
        /*0642*/ 	.byte	0x04
	.zero		1


	//   ....[85]....
        /*0644*/ 	.word	0x00000fd0
        /*0648*/ 	.word	0x000000ff
        /*064c*/ 	.word	0x000002a8
        /*0650*/ 	.short	0x0100
        /*0652*/ 	.byte	0x04
	.zero		1


	//   ....[86]....
        /*0654*/ 	.word	0x000010c0
        /*0658*/ 	.word	0x000000ff
        /*065c*/ 	.word	0x000002b0
        /*0660*/ 	.short	0x0100
        /*0662*/ 	.byte	0x04
	.zero		1


	//   ....[87]....
        /*0664*/ 	.word	0x000010d0
        /*0668*/ 	.word	0x000000ff
        /*066c*/ 	.word	0x000002c0
        /*0670*/ 	.short	0x0100
        /*0672*/ 	.byte	0x04
	.zero		1


	//   ....[88]....
        /*0674*/ 	.word	0x000010e0
        /*0678*/ 	.word	0x000000ff
        /*067c*/ 	.word	0x000002b8
        /*0680*/ 	.short	0x0100
        /*0682*/ 	.byte	0x04
	.zero		1


	//   ....[89]....
        /*0684*/ 	.word	0x000010f0
        /*0688*/ 	.word	0x000000ff
        /*068c*/ 	.word	0x000002c8
        /*0690*/ 	.short	0x0100
        /*0692*/ 	.byte	0x04
	.zero		1


	//   ....[90]....
        /*0694*/ 	.word	0x00001e50
        /*0698*/ 	.word	0x00000000
        /*069c*/ 	.word	0x000002c0
        /*06a0*/ 	.short	0x010a
        /*06a2*/ 	.byte	0xff
	.zero		1


	//   ....[91]....
        /*06a4*/ 	.word	0x00001e70
        /*06a8*/ 	.word	0x00000000
        /*06ac*/ 	.word	0x000002b0
        /*06b0*/ 	.short	0x0101
        /*06b2*/ 	.byte	0xff
	.zero		1


	//   ....[92]....
        /*06b4*/ 	.word	0x00001f30
        /*06b8*/ 	.word	0x000000ff
        /*06bc*/ 	.word	0x00000110
        /*06c0*/ 	.short	0x010a
        /*06c2*/ 	.byte	0x04
	.zero		1


	//   ....[93]....
        /*06c4*/ 	.word	0x00001fc0
        /*06c8*/ 	.word	0x000000ff
        /*06cc*/ 	.word	0x00000110
        /*06d0*/ 	.short	0x010a
        /*06d2*/ 	.byte	0x21
	.zero		1


	//   ....[94]....
        /*06d4*/ 	.word	0x00002150
        /*06d8*/ 	.word	0x000000ff
        /*06dc*/ 	.word	0x00000110
        /*06e0*/ 	.short	0x010a
        /*06e2*/ 	.byte	0x05
	.zero		1


	//   ....[95]....
        /*06e4*/ 	.word	0x00002280
        /*06e8*/ 	.word	0x000000ff
        /*06ec*/ 	.word	0x00000248
        /*06f0*/ 	.short	0x0101
        /*06f2*/ 	.byte	0x15
	.zero		1


	//   ....[96]....
        /*06f4*/ 	.word	0x000022a0
        /*06f8*/ 	.word	0x000000ff
        /*06fc*/ 	.word	0x00000110
        /*0700*/ 	.short	0x010a
        /*0702*/ 	.byte	0x04
	.zero		1


	//   ....[97]....
        /*0704*/ 	.word	0x00002320
        /*0708*/ 	.word	0x000000ff
        /*070c*/ 	.word	0x00000110
        /*0710*/ 	.short	0x010a
        /*0712*/ 	.byte	0x11
	.zero		1


	//   ....[98]....
        /*0714*/ 	.word	0x000024b0
        /*0718*/ 	.word	0x000000ff
        /*071c*/ 	.word	0x00000110
        /*0720*/ 	.short	0x010a
        /*0722*/ 	.byte	0x05
	.zero		1


	//   ....[99]....
        /*0724*/ 	.word	0x000025f0
        /*0728*/ 	.word	0x00000003
        /*072c*/ 	.word	0x00000250
        /*0730*/ 	.short	0x010a
        /*0732*/ 	.byte	0xff
	.zero		1


	//   ....[100]....
        /*0734*/ 	.word	0x00002740
        /*0738*/ 	.word	0x00000000
        /*073c*/ 	.word	0x00000000
        /*0740*/ 	.short	0x0101
        /*0742*/ 	.byte	0xff
	.zero		1


	//   ....[101]....
        /*0744*/ 	.word	0x00002ce0
        /*0748*/ 	.word	0x000000ff
        /*074c*/ 	.word	0x00000000
        /*0750*/ 	.short	0x010a
        /*0752*/ 	.byte	0x04
	.zero		1


	//   ....[102]....
        /*0754*/ 	.word	0x00002d70
        /*0758*/ 	.word	0x000000ff
        /*075c*/ 	.word	0x00000000
        /*0760*/ 	.short	0x010a
        /*0762*/ 	.byte	0x05
	.zero		1


	//   ....[103]....
        /*0764*/ 	.word	0x00002e00
        /*0768*/ 	.word	0x000000ff
        /*076c*/ 	.word	0x00000000
        /*0770*/ 	.short	0x010a
        /*0772*/ 	.byte	0x05
	.zero		1


	//   ....[104]....
        /*0774*/ 	.word	0x00002e90
        /*0778*/ 	.word	0x000000ff
        /*077c*/ 	.word	0x00000000
        /*0780*/ 	.short	0x010a
        /*0782*/ 	.byte	0x05
	.zero		1


	//   ....[105]....
        /*0784*/ 	.word	0x00002f20
        /*0788*/ 	.word	0x000000ff
        /*078c*/ 	.word	0x00000000
        /*0790*/ 	.short	0x010a
        /*0792*/ 	.byte	0x05
	.zero		1


	//   ....[106]....
        /*0794*/ 	.word	0x00002fb0
        /*0798*/ 	.word	0x000000ff
        /*079c*/ 	.word	0x00000000
        /*07a0*/ 	.short	0x010a
        /*07a2*/ 	.byte	0x05
	.zero		1


	//   ....[107]....
        /*07a4*/ 	.word	0x00003040
        /*07a8*/ 	.word	0x000000ff
        /*07ac*/ 	.word	0x00000000
        /*07b0*/ 	.short	0x010a
        /*07b2*/ 	.byte	0x05
	.zero		1


	//   ....[108]....
        /*07b4*/ 	.word	0x000030d0
        /*07b8*/ 	.word	0x000000ff
        /*07bc*/ 	.word	0x00000000
        /*07c0*/ 	.short	0x010a
        /*07c2*/ 	.byte	0x05
	.zero		1


	//   ....[109]....
        /*07c4*/ 	.word	0x00003160
        /*07c8*/ 	.word	0x000000ff
        /*07cc*/ 	.word	0x00000000
        /*07d0*/ 	.short	0x010a
        /*07d2*/ 	.byte	0x05
	.zero		1


	//   ....[110]....
        /*07d4*/ 	.word	0x000031f0
        /*07d8*/ 	.word	0x000000ff
        /*07dc*/ 	.word	0x00000000
        /*07e0*/ 	.short	0x010a
        /*07e2*/ 	.byte	0x05
	.zero		1


	//   ....[111]....
        /*07e4*/ 	.word	0x00003280
        /*07e8*/ 	.word	0x000000ff
        /*07ec*/ 	.word	0x00000000
        /*07f0*/ 	.short	0x010a
        /*07f2*/ 	.byte	0x05
	.zero		1


	//   ....[112]....
        /*07f4*/ 	.word	0x00003310
        /*07f8*/ 	.word	0x000000ff
        /*07fc*/ 	.word	0x00000000
        /*0800*/ 	.short	0x010a
        /*0802*/ 	.byte	0x05
	.zero		1


	//   ....[113]....
        /*0804*/ 	.word	0x000033a0
        /*0808*/ 	.word	0x000000ff
        /*080c*/ 	.word	0x00000000
        /*0810*/ 	.short	0x010a
        /*0812*/ 	.byte	0x05
	.zero		1


	//   ....[114]....
        /*0814*/ 	.word	0x00003430
        /*0818*/ 	.word	0x000000ff
        /*081c*/ 	.word	0x00000000
        /*0820*/ 	.short	0x010a
        /*0822*/ 	.byte	0x05
	.zero		1


	//   ....[115]....
        /*0824*/ 	.word	0x000034c0
        /*0828*/ 	.word	0x000000ff
        /*082c*/ 	.word	0x00000000
        /*0830*/ 	.short	0x010a
        /*0832*/ 	.byte	0x05
	.zero		1


	//   ....[116]....
        /*0834*/ 	.word	0x00003550
        /*0838*/ 	.word	0x000000ff
        /*083c*/ 	.word	0x00000000
        /*0840*/ 	.short	0x010a
        /*0842*/ 	.byte	0x05
	.zero		1


	//   ....[117]....
        /*0844*/ 	.word	0x000035e0
        /*0848*/ 	.word	0x000000ff
        /*084c*/ 	.word	0x00000000
        /*0850*/ 	.short	0x010a
        /*0852*/ 	.byte	0x05
	.zero		1


	//   ....[118]....
        /*0854*/ 	.word	0x00003670
        /*0858*/ 	.word	0x000000ff
        /*085c*/ 	.word	0x00000000
        /*0860*/ 	.short	0x010a
        /*0862*/ 	.byte	0x05
	.zero		1


	//   ....[119]....
        /*0864*/ 	.word	0x00003700
        /*0868*/ 	.word	0x000000ff
        /*086c*/ 	.word	0x00000000
        /*0870*/ 	.short	0x010a
        /*0872*/ 	.byte	0x05
	.zero		1


	//   ....[120]....
        /*0874*/ 	.word	0x00003790
        /*0878*/ 	.word	0x000000ff
        /*087c*/ 	.word	0x00000000
        /*0880*/ 	.short	0x010a
        /*0882*/ 	.byte	0x05
	.zero		1


	//   ....[121]....
        /*0884*/ 	.word	0x00003820
        /*0888*/ 	.word	0x000000ff
        /*088c*/ 	.word	0x00000000
        /*0890*/ 	.short	0x010a
        /*0892*/ 	.byte	0x05
	.zero		1


	//   ....[122]....
        /*0894*/ 	.word	0x000038b0
        /*0898*/ 	.word	0x000000ff
        /*089c*/ 	.word	0x00000000
        /*08a0*/ 	.short	0x010a
        /*08a2*/ 	.byte	0x05
	.zero		1


	//   ....[123]....
        /*08a4*/ 	.word	0x00003940
        /*08a8*/ 	.word	0x000000ff
        /*08ac*/ 	.word	0x00000000
        /*08b0*/ 	.short	0x010a
        /*08b2*/ 	.byte	0x05
	.zero		1


	//   ....[124]....
        /*08b4*/ 	.word	0x000039d0
        /*08b8*/ 	.word	0x000000ff
        /*08bc*/ 	.word	0x00000000
        /*08c0*/ 	.short	0x010a
        /*08c2*/ 	.byte	0x05
	.zero		1


	//   ....[125]....
        /*08c4*/ 	.word	0x00003a60
        /*08c8*/ 	.word	0x000000ff
        /*08cc*/ 	.word	0x00000000
        /*08d0*/ 	.short	0x010a
        /*08d2*/ 	.byte	0x05
	.zero		1


	//   ....[126]....
        /*08d4*/ 	.word	0x00003af0
        /*08d8*/ 	.word	0x000000ff
        /*08dc*/ 	.word	0x00000000
        /*08e0*/ 	.short	0x010a
        /*08e2*/ 	.byte	0x05
	.zero		1


	//   ....[127]....
        /*08e4*/ 	.word	0x00003b80
        /*08e8*/ 	.word	0x000000ff
        /*08ec*/ 	.word	0x00000000
        /*08f0*/ 	.short	0x010a
        /*08f2*/ 	.byte	0x05
	.zero		1


	//   ....[128]....
        /*08f4*/ 	.word	0x00003c10
        /*08f8*/ 	.word	0x000000ff
        /*08fc*/ 	.word	0x00000000
        /*0900*/ 	.short	0x010a
        /*0902*/ 	.byte	0x05
	.zero		1


	//   ....[129]....
        /*0904*/ 	.word	0x00003ca0
        /*0908*/ 	.word	0x000000ff
        /*090c*/ 	.word	0x00000000
        /*0910*/ 	.short	0x010a
        /*0912*/ 	.byte	0x05
	.zero		1


	//   ....[130]....
        /*0914*/ 	.word	0x00003d30
        /*0918*/ 	.word	0x000000ff
        /*091c*/ 	.word	0x00000000
        /*0920*/ 	.short	0x010a
        /*0922*/ 	.byte	0x05
	.zero		1


	//   ....[131]....
        /*0924*/ 	.word	0x00003dc0
        /*0928*/ 	.word	0x000000ff
        /*092c*/ 	.word	0x00000000
        /*0930*/ 	.short	0x010a
        /*0932*/ 	.byte	0x05
	.zero		1


	//   ....[132]....
        /*0934*/ 	.word	0x00003e50
        /*0938*/ 	.word	0x000000ff
        /*093c*/ 	.word	0x00000000
        /*0940*/ 	.short	0x010a
        /*0942*/ 	.byte	0x05
	.zero		1


	//   ....[133]....
        /*0944*/ 	.word	0x00003ee0
        /*0948*/ 	.word	0x000000ff
        /*094c*/ 	.word	0x00000000
        /*0950*/ 	.short	0x010a
        /*0952*/ 	.byte	0x05
	.zero		1


	//   ....[134]....
        /*0954*/ 	.word	0x00003f80
        /*0958*/ 	.word	0x00000000
        /*095c*/ 	.word	0x00000000
        /*0960*/ 	.short	0x010a
        /*0962*/ 	.byte	0xff
	.zero		1


	//   ....[135]....
        /*0964*/ 	.word	0x000040c0
        /*0968*/ 	.word	0x00000002
        /*096c*/ 	.word	0x000002b0
        /*0970*/ 	.short	0x010a
        /*0972*/ 	.byte	0xff
	.zero		1


	//   ....[136]....
        /*0974*/ 	.word	0x00004120
        /*0978*/ 	.word	0x00000004
        /*097c*/ 	.word	0x00000000
        /*0980*/ 	.short	0x0101
        /*0982*/ 	.byte	0xff
	.zero		1


	//   ....[137]....
        /*0984*/ 	.word	0x00004140
        /*0988*/ 	.word	0x000000ff
        /*098c*/ 	.word	0x00000260
        /*0990*/ 	.short	0x010a
        /*0992*/ 	.byte	0x04
	.zero		1


	//   ....[138]....
        /*0994*/ 	.word	0x00004260
        /*0998*/ 	.word	0x00000002
        /*099c*/ 	.word	0x00000250
        /*09a0*/ 	.short	0x010a
        /*09a2*/ 	.byte	0xff
	.zero		1


	//   ....[139]....
        /*09a4*/ 	.word	0x00004370
        /*09a8*/ 	.word	0x00000002
        /*09ac*/ 	.word	0x00000000
        /*09b0*/ 	.short	0x0101
        /*09b2*/ 	.byte	0xff
	.zero		1


	//   ....[140]....
        /*09b4*/ 	.word	0x00004400
        /*09b8*/ 	.word	0x000000ff
        /*09bc*/ 	.word	0x00000260
        /*09c0*/ 	.short	0x0106
        /*09c2*/ 	.byte	0x04
	.zero		1


	//   ....[141]....
        /*09c4*/ 	.word	0x00004420
        /*09c8*/ 	.word	0x000000ff
        /*09cc*/ 	.word	0x00000260
        /*09d0*/ 	.short	0x010a
        /*09d2*/ 	.byte	0x04
	.zero		1


	//   ....[142]....
        /*09d4*/ 	.word	0x000044b0
        /*09d8*/ 	.word	0x000000ff
        /*09dc*/ 	.word	0x00000260
        /*09e0*/ 	.short	0x0106
        /*09e2*/ 	.byte	0x07
	.zero		1


	//   ....[143]....
        /*09e4*/ 	.word	0x000044f0
        /*09e8*/ 	.word	0x00000000
        /*09ec*/ 	.word	0x00000260
        /*09f0*/ 	.short	0x010a
        /*09f2*/ 	.byte	0xff
	.zero		1


	//   ....[144]....
        /*09f4*/ 	.word	0x000049f0
        /*09f8*/ 	.word	0x00000000
        /*09fc*/ 	.word	0x00000250
        /*0a00*/ 	.short	0x010a
        /*0a02*/ 	.byte	0xff
	.zero		1


	//   ....[145]....
        /*0a04*/ 	.word	0x00004af0
        /*0a08*/ 	.word	0x00000003
        /*0a0c*/ 	.word	0x00000000
        /*0a10*/ 	.short	0x0101
        /*0a12*/ 	.byte	0xff
	.zero		1


	//   ....[146]....
        /*0a14*/ 	.word	0x00004b00
        /*0a18*/ 	.word	0x000000ff
        /*0a1c*/ 	.word	0x00000000
        /*0a20*/ 	.short	0x010a
        /*0a22*/ 	.byte	0x04
	.zero		1


	//   ....[147]....
        /*0a24*/ 	.word	0x00004b20
        /*0a28*/ 	.word	0x000000ff
        /*0a2c*/ 	.word	0x00000290
        /*0a30*/ 	.short	0x010a
        /*0a32*/ 	.byte	0x13
	.zero		1


	//   ....[148]....
        /*0a34*/ 	.word	0x00004c60
        /*0a38*/ 	.word	0x000000ff
        /*0a3c*/ 	.word	0x00000000
        /*0a40*/ 	.short	0x010a
        /*0a42*/ 	.byte	0x06
	.zero		1


	//   ....[149]....
        /*0a44*/ 	.word	0x00004d60
        /*0a48*/ 	.word	0x000000ff
        /*0a4c*/ 	.word	0x00000000
        /*0a50*/ 	.short	0x010a
        /*0a52*/ 	.byte	0x04
	.zero		1


	//   ....[150]....
        /*0a54*/ 	.word	0x00004f40
        /*0a58*/ 	.word	0x000000ff
        /*0a5c*/ 	.word	0x00000000
        /*0a60*/ 	.short	0x010a
        /*0a62*/ 	.byte	0x04
	.zero		1


	//   ....[151]....
        /*0a64*/ 	.word	0x00004fd0
        /*0a68*/ 	.word	0x000000ff
        /*0a6c*/ 	.word	0x00000000
        /*0a70*/ 	.short	0x010a
        /*0a72*/ 	.byte	0x05
	.zero		1


	//   ....[152]....
        /*0a74*/ 	.word	0x00005060
        /*0a78*/ 	.word	0x000000ff
        /*0a7c*/ 	.word	0x00000000
        /*0a80*/ 	.short	0x010a
        /*0a82*/ 	.byte	0x05
	.zero		1


	//   ....[153]....
        /*0a84*/ 	.word	0x000050f0
        /*0a88*/ 	.word	0x000000ff
        /*0a8c*/ 	.word	0x00000000
        /*0a90*/ 	.short	0x010a
        /*0a92*/ 	.byte	0x04
	.zero		1


	//   ....[154]....
        /*0a94*/ 	.word	0x000055c0
        /*0a98*/ 	.word	0x0000000c
        /*0a9c*/ 	.word	0x00000250
        /*0aa0*/ 	.short	0x010a
        /*0aa2*/ 	.byte	0xff
	.zero		1


	//   ....[155]....
        /*0aa4*/ 	.word	0x00005730
        /*0aa8*/ 	.word	0x00000000
        /*0aac*/ 	.word	0x00000000
        /*0ab0*/ 	.short	0x0101
        /*0ab2*/ 	.byte	0xff
	.zero		1


	//   ....[156]....
        /*0ab4*/ 	.word	0x00005bc0
        /*0ab8*/ 	.word	0x000000ff
        /*0abc*/ 	.word	0x00000248
        /*0ac0*/ 	.short	0x010a
        /*0ac2*/ 	.byte	0x15
	.zero		1


	//   ....[157]....
        /*0ac4*/ 	.word	0x00005d40
        /*0ac8*/ 	.word	0x000000ff
        /*0acc*/ 	.word	0x00000230
        /*0ad0*/ 	.short	0x010a
        /*0ad2*/ 	.byte	0x15
	.zero		1


	//   ....[158]....
        /*0ad4*/ 	.word	0x00005eb0
        /*0ad8*/ 	.word	0x000000ff
        /*0adc*/ 	.word	0x00000220
        /*0ae0*/ 	.short	0x010b
        /*0ae2*/ 	.byte	0x15
	.zero		1


	//   ....[159]....
        /*0ae4*/ 	.word	0x00005ec0
        /*0ae8*/ 	.word	0x000000ff
        /*0aec*/ 	.word	0x00000000
        /*0af0*/ 	.short	0x0101
        /*0af2*/ 	.byte	0x22
	.zero		1


	//   ....[160]....
        /*0af4*/ 	.word	0x00005ed0
        /*0af8*/ 	.word	0x000000ff
        /*0afc*/ 	.word	0x00000238
        /*0b00*/ 	.short	0x010a
        /*0b02*/ 	.byte	0x15
	.zero		1


	//   ....[161]....
        /*0b04*/ 	.word	0x000060b0
        /*0b08*/ 	.word	0x000000ff
        /*0b0c*/ 	.word	0x00000228
        /*0b10*/ 	.short	0x010b
        /*0b12*/ 	.byte	0x15
	.zero		1


	//   ....[162]....
        /*0b14*/ 	.word	0x000060c0
        /*0b18*/ 	.word	0x000000ff
        /*0b1c*/ 	.word	0x00000000
        /*0b20*/ 	.short	0x0101
        /*0b22*/ 	.byte	0x21
	.zero		1


	//   ....[163]....
        /*0b24*/ 	.word	0x000060f0
        /*0b28*/ 	.word	0x000000ff
        /*0b2c*/ 	.word	0x00000230
        /*0b30*/ 	.short	0x010a
        /*0b32*/ 	.byte	0x15
	.zero		1


	//   ....[164]....
        /*0b34*/ 	.word	0x00006130
        /*0b38*/ 	.word	0x00000000
        /*0b3c*/ 	.word	0x00000238
        /*0b40*/ 	.short	0x010a
        /*0b42*/ 	.byte	0xff
	.zero		1


	//   ....[165]....
        /*0b44*/ 	.word	0x00006470
        /*0b48*/ 	.word	0x00000003
        /*0b4c*/ 	.word	0x00000250
        /*0b50*/ 	.short	0x010a
        /*0b52*/ 	.byte	0xff
	.zero		1


	//   ....[166]....
        /*0b54*/ 	.word	0x000065f0
        /*0b58*/ 	.word	0x00000000
        /*0b5c*/ 	.word	0x00000000
        /*0b60*/ 	.short	0x0101
        /*0b62*/ 	.byte	0xff
	.zero		1


	//   ....[167]....
        /*0b64*/ 	.word	0x00007120
        /*0b68*/ 	.word	0x00000002
        /*0b6c*/ 	.word	0x00000220
        /*0b70*/ 	.short	0x010a
        /*0b72*/ 	.byte	0xff
	.zero		1


	//   ....[168]....
        /*0b74*/ 	.word	0x00007160
        /*0b78*/ 	.word	0x00000063
        /*0b7c*/ 	.word	0x00000270
        /*0b80*/ 	.short	0x010a
        /*0b82*/ 	.byte	0xff
	.zero		1


	//   ....[169]....
        /*0b84*/ 	.word	0x00007250
        /*0b88*/ 	.word	0x00000002
        /*0b8c*/ 	.word	0x00000220
        /*0b90*/ 	.short	0x010a
        /*0b92*/ 	.byte	0xff
	.zero		1


	//   ....[170]....
        /*0b94*/ 	.word	0x00007380
        /*0b98*/ 	.word	0x00000000
        /*0b9c*/ 	.word	0x00000000
        /*0ba0*/ 	.short	0x0101
        /*0ba2*/ 	.byte	0xff
	.zero		1


	//   ....[171]....
        /*0ba4*/ 	.word	0x000073e0
        /*0ba8*/ 	.word	0x00000063
        /*0bac*/ 	.word	0x00000270
        /*0bb0*/ 	.short	0x010a
        /*0bb2*/ 	.byte	0xff
	.zero		1


	//   ....[172]....
        /*0bb4*/ 	.word	0x00007f30
        /*0bb8*/ 	.word	0x00000070
        /*0bbc*/ 	.word	0x00000220
        /*0bc0*/ 	.short	0x010a
        /*0bc2*/ 	.byte	0xff
	.zero		1


	//   ....[173]....
        /*0bc4*/ 	.word	0x00008000
        /*0bc8*/ 	.word	0x00000070
        /*0bcc*/ 	.word	0x00000220
        /*0bd0*/ 	.short	0x010a
        /*0bd2*/ 	.byte	0xff
	.zero		1


	//   ....[174]....
        /*0bd4*/ 	.word	0x00008130
        /*0bd8*/ 	.word	0x00000000
        /*0bdc*/ 	.word	0x00000000
        /*0be0*/ 	.short	0x0101
        /*0be2*/ 	.byte	0xff
	.zero		1


	//   ....[175]....
        /*0be4*/ 	.word	0x000085a0
        /*0be8*/ 	.word	0x000000ff
        /*0bec*/ 	.word	0x00000000
        /*0bf0*/ 	.short	0x0101
        /*0bf2*/ 	.byte	0x04
	.zero		1


	//   ....[176]....
        /*0bf4*/ 	.word	0x00008da0
        /*0bf8*/ 	.word	0x00000000
        /*0bfc*/ 	.word	0x000002c0
        /*0c00*/ 	.short	0x010a
        /*0c02*/ 	.byte	0xff
	.zero		1


	//   ....[177]....
        /*0c04*/ 	.word	0x00008e00
        /*0c08*/ 	.word	0x00000000
        /*0c0c*/ 	.word	0x00000110
        /*0c10*/ 	.short	0x010a
        /*0c12*/ 	.byte	0xff
	.zero		1


	//   ....[178]....
        /*0c14*/ 	.word	0x00008e60
        /*0c18*/ 	.word	0x00000000
        /*0c1c*/ 	.word	0x00000110
        /*0c20*/ 	.short	0x010a
        /*0c22*/ 	.byte	0xff
	.zero		1


	//   ....[179]....
        /*0c24*/ 	.word	0x00008eb0
        /*0c28*/ 	.word	0x00000003
        /*0c2c*/ 	.word	0x00000250
        /*0c30*/ 	.short	0x010a
        /*0c32*/ 	.byte	0xff
	.zero		1


	//   ....[180]....
        /*0c34*/ 	.word	0x00008f10
        /*0c38*/ 	.word	0x00000000
        /*0c3c*/ 	.word	0x00000000
        /*0c40*/ 	.short	0x010a
        /*0c42*/ 	.byte	0xff
	.zero		1


	//   ....[181]....
        /*0c44*/ 	.word	0x00008f70
        /*0c48*/ 	.word	0x00000000
        /*0c4c*/ 	.word	0x00000000
        /*0c50*/ 	.short	0x010a
        /*0c52*/ 	.byte	0xff
	.zero		1


	//   ....[182]....
        /*0c54*/ 	.word	0x00008fd0
        /*0c58*/ 	.word	0x00000000
        /*0c5c*/ 	.word	0x00000000
        /*0c60*/ 	.short	0x010a
        /*0c62*/ 	.byte	0xff
	.zero		1


	//   ....[183]....
        /*0c64*/ 	.word	0x00009030
        /*0c68*/ 	.word	0x00000000
        /*0c6c*/ 	.word	0x00000000
        /*0c70*/ 	.short	0x010a
        /*0c72*/ 	.byte	0xff
	.zero		1


	//   ....[184]....
        /*0c74*/ 	.word	0x00009090
        /*0c78*/ 	.word	0x00000000
        /*0c7c*/ 	.word	0x00000000
        /*0c80*/ 	.short	0x010a
        /*0c82*/ 	.byte	0xff
	.zero		1


	//   ....[185]....
        /*0c84*/ 	.word	0x000090f0
        /*0c88*/ 	.word	0x00000000
        /*0c8c*/ 	.word	0x00000000
        /*0c90*/ 	.short	0x010a
        /*0c92*/ 	.byte	0xff
	.zero		1


	//   ....[186]....
        /*0c94*/ 	.word	0x00009150
        /*0c98*/ 	.word	0x00000000
        /*0c9c*/ 	.word	0x00000000
        /*0ca0*/ 	.short	0x010a
        /*0ca2*/ 	.byte	0xff
	.zero		1


	//   ....[187]....
        /*0ca4*/ 	.word	0x000091b0
        /*0ca8*/ 	.word	0x00000000
        /*0cac*/ 	.word	0x00000000
        /*0cb0*/ 	.short	0x010a
        /*0cb2*/ 	.byte	0xff
	.zero		1


	//   ....[188]....
        /*0cb4*/ 	.word	0x00009210
        /*0cb8*/ 	.word	0x00000000
        /*0cbc*/ 	.word	0x00000000
        /*0cc0*/ 	.short	0x010a
        /*0cc2*/ 	.byte	0xff
	.zero		1


	//   ....[189]....
        /*0cc4*/ 	.word	0x00009270
        /*0cc8*/ 	.word	0x00000000
        /*0ccc*/ 	.word	0x00000000
        /*0cd0*/ 	.short	0x010a
        /*0cd2*/ 	.byte	0xff
	.zero		1


	//   ....[190]....
        /*0cd4*/ 	.word	0x000092d0
        /*0cd8*/ 	.word	0x00000000
        /*0cdc*/ 	.word	0x00000000
        /*0ce0*/ 	.short	0x010a
        /*0ce2*/ 	.byte	0xff
	.zero		1


	//   ....[191]....
        /*0ce4*/ 	.word	0x00009330
        /*0ce8*/ 	.word	0x00000000
        /*0cec*/ 	.word	0x00000000
        /*0cf0*/ 	.short	0x010a
        /*0cf2*/ 	.byte	0xff
	.zero		1


	//   ....[192]....
        /*0cf4*/ 	.word	0x00009390
        /*0cf8*/ 	.word	0x00000000
        /*0cfc*/ 	.word	0x00000000
        /*0d00*/ 	.short	0x010a
        /*0d02*/ 	.byte	0xff
	.zero		1


	//   ....[193]....
        /*0d04*/ 	.word	0x000093f0
        /*0d08*/ 	.word	0x00000000
        /*0d0c*/ 	.word	0x00000000
        /*0d10*/ 	.short	0x010a
        /*0d12*/ 	.byte	0xff
	.zero		1


	//   ....[194]....
        /*0d14*/ 	.word	0x00009450
        /*0d18*/ 	.word	0x00000000
        /*0d1c*/ 	.word	0x00000000
        /*0d20*/ 	.short	0x010a
        /*0d22*/ 	.byte	0xff
	.zero		1


	//   ....[195]....
        /*0d24*/ 	.word	0x000094b0
        /*0d28*/ 	.word	0x00000000
        /*0d2c*/ 	.word	0x00000000
        /*0d30*/ 	.short	0x010a
        /*0d32*/ 	.byte	0xff
	.zero		1


	//   ....[196]....
        /*0d34*/ 	.word	0x00009510
        /*0d38*/ 	.word	0x00000000
        /*0d3c*/ 	.word	0x00000000
        /*0d40*/ 	.short	0x010a
        /*0d42*/ 	.byte	0xff
	.zero		1


	//   ....[197]....
        /*0d44*/ 	.word	0x00009570
        /*0d48*/ 	.word	0x00000000
        /*0d4c*/ 	.word	0x00000000
        /*0d50*/ 	.short	0x010a
        /*0d52*/ 	.byte	0xff
	.zero		1


	//   ....[198]....
        /*0d54*/ 	.word	0x000095d0
        /*0d58*/ 	.word	0x00000000
        /*0d5c*/ 	.word	0x00000000
        /*0d60*/ 	.short	0x010a
        /*0d62*/ 	.byte	0xff
	.zero		1


	//   ....[199]....
        /*0d64*/ 	.word	0x00009630
        /*0d68*/ 	.word	0x00000000
        /*0d6c*/ 	.word	0x00000000
        /*0d70*/ 	.short	0x010a
        /*0d72*/ 	.byte	0xff
	.zero		1


	//   ....[200]....
        /*0d74*/ 	.word	0x00009690
        /*0d78*/ 	.word	0x00000000
        /*0d7c*/ 	.word	0x00000000
        /*0d80*/ 	.short	0x010a
        /*0d82*/ 	.byte	0xff
	.zero		1


	//   ....[201]....
        /*0d84*/ 	.word	0x000096f0
        /*0d88*/ 	.word	0x00000000
        /*0d8c*/ 	.word	0x00000000
        /*0d90*/ 	.short	0x010a
        /*0d92*/ 	.byte	0xff
	.zero		1


	//   ....[202]....
        /*0d94*/ 	.word	0x00009750
        /*0d98*/ 	.word	0x00000000
        /*0d9c*/ 	.word	0x00000000
        /*0da0*/ 	.short	0x010a
        /*0da2*/ 	.byte	0xff
	.zero		1


	//   ....[203]....
        /*0da4*/ 	.word	0x000097b0
        /*0da8*/ 	.word	0x00000000
        /*0dac*/ 	.word	0x00000000
        /*0db0*/ 	.short	0x010a
        /*0db2*/ 	.byte	0xff
	.zero		1


	//   ....[204]....
        /*0db4*/ 	.word	0x00009810
        /*0db8*/ 	.word	0x00000000
        /*0dbc*/ 	.word	0x00000000
        /*0dc0*/ 	.short	0x010a
        /*0dc2*/ 	.byte	0xff
	.zero		1


	//   ....[205]....
        /*0dc4*/ 	.word	0x00009870
        /*0dc8*/ 	.word	0x00000000
        /*0dcc*/ 	.word	0x00000000
        /*0dd0*/ 	.short	0x010a
        /*0dd2*/ 	.byte	0xff
	.zero		1


	//   ....[206]....
        /*0dd4*/ 	.word	0x000098d0
        /*0dd8*/ 	.word	0x00000000
        /*0ddc*/ 	.word	0x00000000
        /*0de0*/ 	.short	0x010a
        /*0de2*/ 	.byte	0xff
	.zero		1


	//   ....[207]....
        /*0de4*/ 	.word	0x00009930
        /*0de8*/ 	.word	0x00000000
        /*0dec*/ 	.word	0x00000000
        /*0df0*/ 	.short	0x010a
        /*0df2*/ 	.byte	0xff
	.zero		1


	//   ....[208]....
        /*0df4*/ 	.word	0x00009990
        /*0df8*/ 	.word	0x00000000
        /*0dfc*/ 	.word	0x00000000
        /*0e00*/ 	.short	0x010a
        /*0e02*/ 	.byte	0xff
	.zero		1


	//   ....[209]....
        /*0e04*/ 	.word	0x000099f0
        /*0e08*/ 	.word	0x00000000
        /*0e0c*/ 	.word	0x00000000
        /*0e10*/ 	.short	0x010a
        /*0e12*/ 	.byte	0xff
	.zero		1


	//   ....[210]....
        /*0e14*/ 	.word	0x00009a50
        /*0e18*/ 	.word	0x00000000
        /*0e1c*/ 	.word	0x00000000
        /*0e20*/ 	.short	0x010a
        /*0e22*/ 	.byte	0xff
	.zero		1


	//   ....[211]....
        /*0e24*/ 	.word	0x00009ab0
        /*0e28*/ 	.word	0x00000000
        /*0e2c*/ 	.word	0x00000000
        /*0e30*/ 	.short	0x010a
        /*0e32*/ 	.byte	0xff
	.zero		1


	//   ....[212]....
        /*0e34*/ 	.word	0x00009b10
        /*0e38*/ 	.word	0x00000000
        /*0e3c*/ 	.word	0x00000000
        /*0e40*/ 	.short	0x010a
        /*0e42*/ 	.byte	0xff
	.zero		1


	//   ....[213]....
        /*0e44*/ 	.word	0x00009b60
        /*0e48*/ 	.word	0x00000002
        /*0e4c*/ 	.word	0x000002b0
        /*0e50*/ 	.short	0x010a
        /*0e52*/ 	.byte	0xff
	.zero		1


	//   ....[214]....
        /*0e54*/ 	.word	0x00009bc0
        /*0e58*/ 	.word	0x00000002
        /*0e5c*/ 	.word	0x00000260
        /*0e60*/ 	.short	0x010a
        /*0e62*/ 	.byte	0xff
	.zero		1


	//   ....[215]....
        /*0e64*/ 	.word	0x00009c10
        /*0e68*/ 	.word	0x00000002
        /*0e6c*/ 	.word	0x00000250
        /*0e70*/ 	.short	0x010a
        /*0e72*/ 	.byte	0xff
	.zero		1


	//   ....[216]....
        /*0e74*/ 	.word	0x00009c70
        /*0e78*/ 	.word	0x00000000
        /*0e7c*/ 	.word	0x00000260
        /*0e80*/ 	.short	0x010a
        /*0e82*/ 	.byte	0xff
	.zero		1


	//   ....[217]....
        /*0e84*/ 	.word	0x00009cc0
        /*0e88*/ 	.word	0x00000000
        /*0e8c*/ 	.word	0x00000250
        /*0e90*/ 	.short	0x010a
        /*0e92*/ 	.byte	0xff
	.zero		1


	//   ....[218]....
        /*0e94*/ 	.word	0x00009d20
        /*0e98*/ 	.word	0x00000003
        /*0e9c*/ 	.word	0x00000290
        /*0ea0*/ 	.short	0x010a
        /*0ea2*/ 	.byte	0xff
	.zero		1


	//   ....[219]....
        /*0ea4*/ 	.word	0x00009d80
        /*0ea8*/ 	.word	0x00000000
        /*0eac*/ 	.word	0x00000000
        /*0eb0*/ 	.short	0x010a
        /*0eb2*/ 	.byte	0xff
	.zero		1


	//   ....[220]....
        /*0eb4*/ 	.word	0x00009de0
        /*0eb8*/ 	.word	0x00000000
        /*0ebc*/ 	.word	0x00000000
        /*0ec0*/ 	.short	0x010a
        /*0ec2*/ 	.byte	0xff
	.zero		1


	//   ....[221]....
        /*0ec4*/ 	.word	0x00009e40
        /*0ec8*/ 	.word	0x00000000
        /*0ecc*/ 	.word	0x00000000
        /*0ed0*/ 	.short	0x010a
        /*0ed2*/ 	.byte	0xff
	.zero		1


	//   ....[222]....
        /*0ed4*/ 	.word	0x00009ea0
        /*0ed8*/ 	.word	0x00000000
        /*0edc*/ 	.word	0x00000000
        /*0ee0*/ 	.short	0x010a
        /*0ee2*/ 	.byte	0xff
	.zero		1


	//   ....[223]....
        /*0ee4*/ 	.word	0x00009f00
        /*0ee8*/ 	.word	0x00000000
        /*0eec*/ 	.word	0x00000000
        /*0ef0*/ 	.short	0x010a
        /*0ef2*/ 	.byte	0xff
	.zero		1


	//   ....[224]....
        /*0ef4*/ 	.word	0x00009f50
        /*0ef8*/ 	.word	0x0000000c
        /*0efc*/ 	.word	0x00000250
        /*0f00*/ 	.short	0x010a
        /*0f02*/ 	.byte	0xff
	.zero		1


	//   ....[225]....
        /*0f04*/ 	.word	0x00009fb0
        /*0f08*/ 	.word	0x00000000
        /*0f0c*/ 	.word	0x00000248
        /*0f10*/ 	.short	0x010a
        /*0f12*/ 	.byte	0xff
	.zero		1


	//   ....[226]....
        /*0f14*/ 	.word	0x0000a010
        /*0f18*/ 	.word	0x00000000
        /*0f1c*/ 	.word	0x00000230
        /*0f20*/ 	.short	0x010a
        /*0f22*/ 	.byte	0xff
	.zero		1


	//   ....[227]....
        /*0f24*/ 	.word	0x0000a070
        /*0f28*/ 	.word	0x00000000
        /*0f2c*/ 	.word	0x00000238
        /*0f30*/ 	.short	0x010a
        /*0f32*/ 	.byte	0xff
	.zero		1


	//   ....[228]....
        /*0f34*/ 	.word	0x0000a0d0
        /*0f38*/ 	.word	0x00000000
        /*0f3c*/ 	.word	0x00000230
        /*0f40*/ 	.short	0x010a
        /*0f42*/ 	.byte	0xff
	.zero		1


	//   ....[229]....
        /*0f44*/ 	.word	0x0000a120
        /*0f48*/ 	.word	0x00000003
        /*0f4c*/ 	.word	0x00000250
        /*0f50*/ 	.short	0x010a
        /*0f52*/ 	.byte	0xff
	.zero		1


	//   ....[230]....
        /*0f54*/ 	.word	0x0000a170
        /*0f58*/ 	.word	0x00000002
        /*0f5c*/ 	.word	0x00000220
        /*0f60*/ 	.short	0x010a
        /*0f62*/ 	.byte	0xff
	.zero		1


	//   ....[231]....
        /*0f64*/ 	.word	0x0000a1c0
        /*0f68*/ 	.word	0x00000063
        /*0f6c*/ 	.word	0x00000270
        /*0f70*/ 	.short	0x010a
        /*0f72*/ 	.byte	0xff
	.zero		1


	//   ....[232]....
        /*0f74*/ 	.word	0x0000a210
        /*0f78*/ 	.word	0x00000070
        /*0f7c*/ 	.word	0x00000220
        /*0f80*/ 	.short	0x010a
        /*0f82*/ 	.byte	0xff
	.zero		1


	//----- nvinfo : EIATTR_NUM_MBARRIERS
	.align		4
.L_47:
        /*0f84*/ 	.byte	0x03, 0x38
        /*0f86*/ 	.short	0x005a


	//----- nvinfo : EIATTR_EXIT_INSTR_OFFSETS
	.align		4
        /*0f88*/ 	.byte	0x04, 0x1c
        /*0f8a*/ 	.short	(.L_49 - .L_48)


	//   ....[0]....
.L_48:
        /*0f8c*/ 	.word	0x00003fb0


	//   ....[1]....
        /*0f90*/ 	.word	0x000044c0


	//   ....[2]....
        /*0f94*/ 	.word	0x00004520


	//   ....[3]....
        /*0f98*/ 	.word	0x00005350


	//   ....[4]....
        /*0f9c*/ 	.word	0x00006160


	//   ....[5]....
        /*0fa0*/ 	.word	0x000061a0


	//   ....[6]....
        /*0fa4*/ 	.word	0x00008d90


	//----- nvinfo : EIATTR_MAX_THREADS
	.align		4
.L_49:
        /*0fa8*/ 	.byte	0x04, 0x05
        /*0faa*/ 	.short	(.L_51 - .L_50)
.L_50:
        /*0fac*/ 	.word	0x00000100
        /*0fb0*/ 	.word	0x00000001
        /*0fb4*/ 	.word	0x00000001


	//----- nvinfo : EIATTR_CRS_STACK_SIZE
	.align		4
.L_51:
        /*0fb8*/ 	.byte	0x04, 0x1e
        /*0fba*/ 	.short	(.L_53 - .L_52)
.L_52:
        /*0fbc*/ 	.word	0x00000000


	//----- nvinfo : EIATTR_CBANK_PARAM_SIZE
	.align		4
.L_53:
        /*0fc0*/ 	.byte	0x03, 0x19
        /*0fc2*/ 	.short	0x0800


	//----- nvinfo : EIATTR_PARAM_CBANK
	.align		4
        /*0fc4*/ 	.byte	0x04, 0x0a
        /*0fc6*/ 	.short	(.L_55 - .L_54)
	.align		4
.L_54:
        /*0fc8*/ 	.word	index@(.nv.constant0._ZN7cutlass13device_kernelINS_4gemm6kernel13GemmUniversalIN4cute5tupleIJiiiiEEENS1_10collective13CollectiveMmaINS1_35MainloopSm100TmaUmmaWarpSpecializedILi34ELi2ELi4ENS5_IJNS4_1CILi2EEENSA_ILi4EEENSA_ILi1EEEEEEEENS5_IJNSA_ILi64EEENSA_ILi128EEENSA_ILi32EEEEEENS_12float_e5m2_tENS5_IJlSD_lEEESK_SL_NS4_8TiledMMAINS4_8MMA_AtomIJNS4_10MMA_TraitsINS4_19SM100_MMA_F8F6F4_SSEJSK_SK_fSG_SH_NS4_17integral_constantINS4_4UMMA5MajorELSS_0EEEST_NSQ_INSR_7ScaleInELSU_0EEESV_EEEEEENS4_6LayoutINS5_IJSD_SD_SD_EEENS5_IJNSA_ILi0EEES10_S10_EEEEENS5_IJNS4_10UnderscoreES13_S13_EEEEENS4_23SM90_TMA_LOAD_MULTICASTENS4_14ComposedLayoutINS4_7SwizzleILi1ELi4ELi3EEENS4_18smem_ptr_flag_bitsILi8EEENSY_INS5_IJNSA_ILi8EEESI_EEENS5_IJSI_SD_EEEEEEEvNS4_8identityES16_S1G_vS1H_EENS_8epilogue10collective18CollectiveEpilogueINS1J_23Sm100TmaWarpSpecializedILi2ELi2ELi32ELb0ELb0EEEJSJ_NS5_IJNSY_ISG_SD_EES1O_EEESK_SL_SK_SL_NS1J_6fusion15FusionCallbacksIS1N_NS1Q_17LinearCombinationISK_fSK_fLNS_15FloatRoundStyleE2EEESJ_S1P_JEEENS4_5SM1004TMEM4LOAD26SM100_TMEM_LOAD_16dp32b32xENS4_13SM90_TMA_LOADENS17_INS18_ILi2ELi4ELi3EEES1B_NSY_INS5_IJS1C_SG_EEENS5_IJSG_SD_EEEEEEENS4_39AutoVectorizingCopyWithAssumedAlignmentILi128EEENS4_14SM90_TMA_STOREES25_S27_S27_EEEvvEEEEvNT_6ParamsE)
        /*0fcc*/ 	.short	0x0380
        /*0fce*/ 	.short	0x0800


	//----- nvinfo : EIATTR_SW_WAR
	.align		4
.L_55:
        /*0fd0*/ 	.byte	0x04, 0x36
        /*0fd2*/ 	.short	(.L_57 - .L_56)
.L_56:
        /*0fd4*/ 	.word	0x00000008
.L_57:


//--------------------- .nv.callgraph             --------------------------
	.section	.nv.callgraph,"",@"SHT_CUDA_CALLGRAPH"
	.align	4
	.sectionentsize	8
	.align		4
        /*0000*/ 	.word	0x00000000
	.align		4
        /*0004*/ 	.word	0xffffffff
	.align		4
        /*0008*/ 	.word	index@(_ZN7cutlass13device_kernelINS_4gemm6kernel13GemmUniversalIN4cute5tupleIJiiiiEEENS1_10collective13CollectiveMmaINS1_35MainloopSm100TmaUmmaWarpSpecializedILi34ELi2ELi4ENS5_IJNS4_1CILi2EEENSA_ILi4EEENSA_ILi1EEEEEEEENS5_IJNSA_ILi64EEENSA_ILi128EEENSA_ILi32EEEEEENS_12float_e5m2_tENS5_IJlSD_lEEESK_SL_NS4_8TiledMMAINS4_8MMA_AtomIJNS4_10MMA_TraitsINS4_19SM100_MMA_F8F6F4_SSEJSK_SK_fSG_SH_NS4_17integral_constantINS4_4UMMA5MajorELSS_0EEEST_NSQ_INSR_7ScaleInELSU_0EEESV_EEEEEENS4_6LayoutINS5_IJSD_SD_SD_EEENS5_IJNSA_ILi0EEES10_S10_EEEEENS5_IJNS4_10UnderscoreES13_S13_EEEEENS4_23SM90_TMA_LOAD_MULTICASTENS4_14ComposedLayoutINS4_7SwizzleILi1ELi4ELi3EEENS4_18smem_ptr_flag_bitsILi8EEENSY_INS5_IJNSA_ILi8EEESI_EEENS5_IJSI_SD_EEEEEEEvNS4_8identityES16_S1G_vS1H_EENS_8epilogue10collective18CollectiveEpilogueINS1J_23Sm100TmaWarpSpecializedILi2ELi2ELi32ELb0ELb0EEEJSJ_NS5_IJNSY_ISG_SD_EES1O_EEESK_SL_SK_SL_NS1J_6fusion15FusionCallbacksIS1N_NS1Q_17LinearCombinationISK_fSK_fLNS_15FloatRoundStyleE2EEESJ_S1P_JEEENS4_5SM1004TMEM4LOAD26SM100_TMEM_LOAD_16dp32b32xENS4_13SM90_TMA_LOADENS17_INS18_ILi2ELi4ELi3EEES1B_NSY_INS5_IJS1C_SG_EEENS5_IJSG_SD_EEEEEEENS4_39AutoVectorizingCopyWithAssumedAlignmentILi128EEENS4_14SM90_TMA_STOREES25_S27_S27_EEEvvEEEEvNT_6ParamsE)
	.align		4
        /*000c*/ 	.word	index@(__assertfail)
	.align		4
        /*0010*/ 	.word	0x00000000
	.align		4
        /*0014*/ 	.word	0xfffffffe
	.align		4
        /*0018*/ 	.word	0x00000000
	.align		4
        /*001c*/ 	.word	0xfffffffd
	.align		4
        /*0020*/ 	.word	0x00000000
	.align		4
        /*0024*/ 	.word	0xfffffffc


//--------------------- .nv.constant4             --------------------------
	.section	.nv.constant4,"a",@progbits
	.align	8
	.align		8
.nv.constant4:
        /*0000*/ 	.dword	__assertfail
	.align		8
        /*0008*/ 	.dword	__unnamed_1
	.align		8
        /*0010*/ 	.dword	__unnamed_2
	.align		8
        /*0018*/ 	.dword	_ZN40_INTERNAL_9e862346_4_k_cu_d23766c3_284784cuda3std3__45__cpo5beginE
	.align		8
        /*0020*/ 	.dword	_ZN40_INTERNAL_9e862346_4_k_cu_d23766c3_284784cuda3std3__45__cpo3endE
	.align		8
        /*0028*/ 	.dword	_ZN40_INTERNAL_9e862346_4_k_cu_d23766c3_284784cuda3std3__45__cpo6cbeginE
	.align		8
        /*0030*/ 	.dword	_ZN40_INTERNAL_9e862346_4_k_cu_d23766c3_284784cuda3std3__45__cpo4cendE
	.align		8
        /*0038*/ 	.dword	_ZN40_INTERNAL_9e862346_4_k_cu_d23766c3_284784cuda3std3__442_GLOBAL__N__9e862346_4_k_cu_d23766c3_284786ignoreE
	.align		8
        /*0040*/ 	.dword	_ZN40_INTERNAL_9e862346_4_k_cu_d23766c3_284784cuda3std3__419piecewise_constructE
	.align		8
        /*0048*/ 	.dword	_ZN40_INTERNAL_9e862346_4_k_cu_d23766c3_284784cuda3std3__48in_placeE
	.align		8
        /*0050*/ 	.dword	_ZN40_INTERNAL_9e862346_4_k_cu_d23766c3_284784cuda3std6ranges3__45__cpo4swapE
	.align		8
        /*0058*/ 	.dword	_ZN40_INTERNAL_9e862346_4_k_cu_d23766c3_284784cuda3std6ranges3__45__cpo9iter_moveE
	.align		8
        /*0060*/ 	.dword	_ZN40_INTERNAL_9e862346_4_k_cu_d23766c3_284784cute7productE
	.align		8
        /*0068*/ 	.dword	_ZN40_INTERNAL_9e862346_4_k_cu_d23766c3_284784cute1_E
	.align		8
        /*0070*/ 	.dword	$str$25
	.align		8
        /*0078*/ 	.dword	$str$26
	.align		8
        /*0080*/ 	.dword	$str$27
	.align		8
        /*0088*/ 	.dword	$str$28


//--------------------- .text._ZN7cutlass13device_kernelINS_4gemm6kernel13GemmUniversalIN4cute5tupleIJiiiiEEENS1_10collective13CollectiveMmaINS1_35MainloopSm100TmaUmmaWarpSpecializedILi34ELi2ELi4ENS5_IJNS4_1CILi2EEENSA_ILi4EEENSA_ILi1EEEEEEEENS5_IJNSA_ILi64EEENSA_ILi128EEENSA_ILi32EEEEEENS_12float_e5m2_tENS5_IJlSD_lEEESK_SL_NS4_8TiledMMAINS4_8MMA_AtomIJNS4_10MMA_TraitsINS4_19SM100_MMA_F8F6F4_SSEJSK_SK_fSG_SH_NS4_17integral_constantINS4_4UMMA5MajorELSS_0EEEST_NSQ_INSR_7ScaleInELSU_0EEESV_EEEEEENS4_6LayoutINS5_IJSD_SD_SD_EEENS5_IJNSA_ILi0EEES10_S10_EEEEENS5_IJNS4_10UnderscoreES13_S13_EEEEENS4_23SM90_TMA_LOAD_MULTICASTENS4_14ComposedLayoutINS4_7SwizzleILi1ELi4ELi3EEENS4_18smem_ptr_flag_bitsILi8EEENSY_INS5_IJNSA_ILi8EEESI_EEENS5_IJSI_SD_EEEEEEEvNS4_8identityES16_S1G_vS1H_EENS_8epilogue10collective18CollectiveEpilogueINS1J_23Sm100TmaWarpSpecializedILi2ELi2ELi32ELb0ELb0EEEJSJ_NS5_IJNSY_ISG_SD_EES1O_EEESK_SL_SK_SL_NS1J_6fusion15FusionCallbacksIS1N_NS1Q_17LinearCombinationISK_fSK_fLNS_15FloatRoundStyleE2EEESJ_S1P_JEEENS4_5SM1004TMEM4LOAD26SM100_TMEM_LOAD_16dp32b32xENS4_13SM90_TMA_LOADENS17_INS18_ILi2ELi4ELi3EEES1B_NSY_INS5_IJS1C_SG_EEENS5_IJSG_SD_EEEEEEENS4_39AutoVectorizingCopyWithAssumedAlignmentILi128EEENS4_14SM90_TMA_STOREES25_S27_S27_EEEvvEEEEvNT_6ParamsE --------------------------
	.section	.text._ZN7cutlass13device_kernelINS_4gemm6kernel13GemmUniversalIN4cute5tupleIJiiiiEEENS1_10collective13CollectiveMmaINS1_35MainloopSm100TmaUmmaWarpSpecializedILi34ELi2ELi4ENS5_IJNS4_1CILi2EEENSA_ILi4EEENSA_ILi1EEEEEEEENS5_IJNSA_ILi64EEENSA_ILi128EEENSA_ILi32EEEEEENS_12float_e5m2_tENS5_IJlSD_lEEESK_SL_NS4_8TiledMMAINS4_8MMA_AtomIJNS4_10MMA_TraitsINS4_19SM100_MMA_F8F6F4_SSEJSK_SK_fSG_SH_NS4_17integral_constantINS4_4UMMA5MajorELSS_0EEEST_NSQ_INSR_7ScaleInELSU_0EEESV_EEEEEENS4_6LayoutINS5_IJSD_SD_SD_EEENS5_IJNSA_ILi0EEES10_S10_EEEEENS5_IJNS4_10UnderscoreES13_S13_EEEEENS4_23SM90_TMA_LOAD_MULTICASTENS4_14ComposedLayoutINS4_7SwizzleILi1ELi4ELi3EEENS4_18smem_ptr_flag_bitsILi8EEENSY_INS5_IJNSA_ILi8EEESI_EEENS5_IJSI_SD_EEEEEEEvNS4_8identityES16_S1G_vS1H_EENS_8epilogue10collective18CollectiveEpilogueINS1J_23Sm100TmaWarpSpecializedILi2ELi2ELi32ELb0ELb0EEEJSJ_NS5_IJNSY_ISG_SD_EES1O_EEESK_SL_SK_SL_NS1J_6fusion15FusionCallbacksIS1N_NS1Q_17LinearCombinationISK_fSK_fLNS_15FloatRoundStyleE2EEESJ_S1P_JEEENS4_5SM1004TMEM4LOAD26SM100_TMEM_LOAD_16dp32b32xENS4_13SM90_TMA_LOADENS17_INS18_ILi2ELi4ELi3EEES1B_NSY_INS5_IJS1C_SG_EEENS5_IJSG_SD_EEEEEEENS4_39AutoVectorizingCopyWithAssumedAlignmentILi128EEENS4_14SM90_TMA_STOREES25_S27_S27_EEEvvEEEEvNT_6ParamsE,"ax",@progbits
	.align	128
.text._ZN7cutlass13device_kernelINS_4gemm6kernel13GemmUniversalIN4cute5tupleIJiiiiEEENS1_10collective13CollectiveMmaINS1_35MainloopSm100TmaUmmaWarpSpecializedILi34ELi2ELi4ENS5_IJNS4_1CILi2EEENSA_ILi4EEENSA_ILi1EEEEEEEENS5_IJNSA_ILi64EEENSA_ILi128EEENSA_ILi32EEEEEENS_12float_e5m2_tENS5_IJlSD_lEEESK_SL_NS4_8TiledMMAINS4_8MMA_AtomIJNS4_10MMA_TraitsINS4_19SM100_MMA_F8F6F4_SSEJSK_SK_fSG_SH_NS4_17integral_constantINS4_4UMMA5MajorELSS_0EEEST_NSQ_INSR_7ScaleInELSU_0EEESV_EEEEEENS4_6LayoutINS5_IJSD_SD_SD_EEENS5_IJNSA_ILi0EEES10_S10_EEEEENS5_IJNS4_10UnderscoreES13_S13_EEEEENS4_23SM90_TMA_LOAD_MULTICASTENS4_14ComposedLayoutINS4_7SwizzleILi1ELi4ELi3EEENS4_18smem_ptr_flag_bitsILi8EEENSY_INS5_IJNSA_ILi8EEESI_EEENS5_IJSI_SD_EEEEEEEvNS4_8identityES16_S1G_vS1H_EENS_8epilogue10collective18CollectiveEpilogueINS1J_23Sm100TmaWarpSpecializedILi2ELi2ELi32ELb0ELb0EEEJSJ_NS5_IJNSY_ISG_SD_EES1O_EEESK_SL_SK_SL_NS1J_6fusion15FusionCallbacksIS1N_NS1Q_17LinearCombinationISK_fSK_fLNS_15FloatRoundStyleE2EEESJ_S1P_JEEENS4_5SM1004TMEM4LOAD26SM100_TMEM_LOAD_16dp32b32xENS4_13SM90_TMA_LOADENS17_INS18_ILi2ELi4ELi3EEES1B_NSY_INS5_IJS1C_SG_EEENS5_IJSG_SD_EEEEEEENS4_39AutoVectorizingCopyWithAssumedAlignmentILi128EEENS4_14SM90_TMA_STOREES25_S27_S27_EEEvvEEEEvNT_6ParamsE:
        .type           _ZN7cutlass13device_kernelINS_4gemm6kernel13GemmUniversalIN4cute5tupleIJiiiiEEENS1_10collective13CollectiveMmaINS1_35MainloopSm100TmaUmmaWarpSpecializedILi34ELi2ELi4ENS5_IJNS4_1CILi2EEENSA_ILi4EEENSA_ILi1EEEEEEEENS5_IJNSA_ILi64EEENSA_ILi128EEENSA_ILi32EEEEEENS_12float_e5m2_tENS5_IJlSD_lEEESK_SL_NS4_8TiledMMAINS4_8MMA_AtomIJNS4_10MMA_TraitsINS4_19SM100_MMA_F8F6F4_SSEJSK_SK_fSG_SH_NS4_17integral_constantINS4_4UMMA5MajorELSS_0EEEST_NSQ_INSR_7ScaleInELSU_0EEESV_EEEEEENS4_6LayoutINS5_IJSD_SD_SD_EEENS5_IJNSA_ILi0EEES10_S10_EEEEENS5_IJNS4_10UnderscoreES13_S13_EEEEENS4_23SM90_TMA_LOAD_MULTICASTENS4_14ComposedLayoutINS4_7SwizzleILi1ELi4ELi3EEENS4_18smem_ptr_flag_bitsILi8EEENSY_INS5_IJNSA_ILi8EEESI_EEENS5_IJSI_SD_EEEEEEEvNS4_8identityES16_S1G_vS1H_EENS_8epilogue10collective18CollectiveEpilogueINS1J_23Sm100TmaWarpSpecializedILi2ELi2ELi32ELb0ELb0EEEJSJ_NS5_IJNSY_ISG_SD_EES1O_EEESK_SL_SK_SL_NS1J_6fusion15FusionCallbacksIS1N_NS1Q_17LinearCombinationISK_fSK_fLNS_15FloatRoundStyleE2EEESJ_S1P_JEEENS4_5SM1004TMEM4LOAD26SM100_TMEM_LOAD_16dp32b32xENS4_13SM90_TMA_LOADENS17_INS18_ILi2ELi4ELi3EEES1B_NSY_INS5_IJS1C_SG_EEENS5_IJSG_SD_EEEEEEENS4_39AutoVectorizingCopyWithAssumedAlignmentILi128EEENS4_14SM90_TMA_STOREES25_S27_S27_EEEvvEEEEvNT_6ParamsE,@function
        .size           _ZN7cutlass13device_kernelINS_4gemm6kernel13GemmUniversalIN4cute5tupleIJiiiiEEENS1_10collective13CollectiveMmaINS1_35MainloopSm100TmaUmmaWarpSpecializedILi34ELi2ELi4ENS5_IJNS4_1CILi2EEENSA_ILi4EEENSA_ILi1EEEEEEEENS5_IJNSA_ILi64EEENSA_ILi128EEENSA_ILi32EEEEEENS_12float_e5m2_tENS5_IJlSD_lEEESK_SL_NS4_8TiledMMAINS4_8MMA_AtomIJNS4_10MMA_TraitsINS4_19SM100_MMA_F8F6F4_SSEJSK_SK_fSG_SH_NS4_17integral_constantINS4_4UMMA5MajorELSS_0EEEST_NSQ_INSR_7ScaleInELSU_0EEESV_EEEEEENS4_6LayoutINS5_IJSD_SD_SD_EEENS5_IJNSA_ILi0EEES10_S10_EEEEENS5_IJNS4_10UnderscoreES13_S13_EEEEENS4_23SM90_TMA_LOAD_MULTICASTENS4_14ComposedLayoutINS4_7SwizzleILi1ELi4ELi3EEENS4_18smem_ptr_flag_bitsILi8EEENSY_INS5_IJNSA_ILi8EEESI_EEENS5_IJSI_SD_EEEEEEEvNS4_8identityES16_S1G_vS1H_EENS_8epilogue10collective18CollectiveEpilogueINS1J_23Sm100TmaWarpSpecializedILi2ELi2ELi32ELb0ELb0EEEJSJ_NS5_IJNSY_ISG_SD_EES1O_EEESK_SL_SK_SL_NS1J_6fusion15FusionCallbacksIS1N_NS1Q_17LinearCombinationISK_fSK_fLNS_15FloatRoundStyleE2EEESJ_S1P_JEEENS4_5SM1004TMEM4LOAD26SM100_TMEM_LOAD_16dp32b32xENS4_13SM90_TMA_LOADENS17_INS18_ILi2ELi4ELi3EEES1B_NSY_INS5_IJS1C_SG_EEENS5_IJSG_SD_EEEEEEENS4_39AutoVectorizingCopyWithAssumedAlignmentILi128EEENS4_14SM90_TMA_STOREES25_S27_S27_EEEvvEEEEvNT_6ParamsE,(.L_x_240 - _ZN7cutlass13device_kernelINS_4gemm6kernel13GemmUniversalIN4cute5tupleIJiiiiEEENS1_10collective13CollectiveMmaINS1_35MainloopSm100TmaUmmaWarpSpecializedILi34ELi2ELi4ENS5_IJNS4_1CILi2EEENSA_ILi4EEENSA_ILi1EEEEEEEENS5_IJNSA_ILi64EEENSA_ILi128EEENSA_ILi32EEEEEENS_12float_e5m2_tENS5_IJlSD_lEEESK_SL_NS4_8TiledMMAINS4_8MMA_AtomIJNS4_10MMA_TraitsINS4_19SM100_MMA_F8F6F4_SSEJSK_SK_fSG_SH_NS4_17integral_constantINS4_4UMMA5MajorELSS_0EEEST_NSQ_INSR_7ScaleInELSU_0EEESV_EEEEEENS4_6LayoutINS5_IJSD_SD_SD_EEENS5_IJNSA_ILi0EEES10_S10_EEEEENS5_IJNS4_10UnderscoreES13_S13_EEEEENS4_23SM90_TMA_LOAD_MULTICASTENS4_14ComposedLayoutINS4_7SwizzleILi1ELi4ELi3EEENS4_18smem_ptr_flag_bitsILi8EEENSY_INS5_IJNSA_ILi8EEESI_EEENS5_IJSI_SD_EEEEEEEvNS4_8identityES16_S1G_vS1H_EENS_8epilogue10collective18CollectiveEpilogueINS1J_23Sm100TmaWarpSpecializedILi2ELi2ELi32ELb0ELb0EEEJSJ_NS5_IJNSY_ISG_SD_EES1O_EEESK_SL_SK_SL_NS1J_6fusion15FusionCallbacksIS1N_NS1Q_17LinearCombinationISK_fSK_fLNS_15FloatRoundStyleE2EEESJ_S1P_JEEENS4_5SM1004TMEM4LOAD26SM100_TMEM_LOAD_16dp32b32xENS4_13SM90_TMA_LOADENS17_INS18_ILi2ELi4ELi3EEES1B_NSY_INS5_IJS1C_SG_EEENS5_IJSG_SD_EEEEEEENS4_39AutoVectorizingCopyWithAssumedAlignmentILi128EEENS4_14SM90_TMA_STOREES25_S27_S27_EEEvvEEEEvNT_6ParamsE)
        .other          _ZN7cutlass13device_kernelINS_4gemm6kernel13GemmUniversalIN4cute5tupleIJiiiiEEENS1_10collective13CollectiveMmaINS1_35MainloopSm100TmaUmmaWarpSpecializedILi34ELi2ELi4ENS5_IJNS4_1CILi2EEENSA_ILi4EEENSA_ILi1EEEEEEEENS5_IJNSA_ILi64EEENSA_ILi128EEENSA_ILi32EEEEEENS_12float_e5m2_tENS5_IJlSD_lEEESK_SL_NS4_8TiledMMAINS4_8MMA_AtomIJNS4_10MMA_TraitsINS4_19SM100_MMA_F8F6F4_SSEJSK_SK_fSG_SH_NS4_17integral_constantINS4_4UMMA5MajorELSS_0EEEST_NSQ_INSR_7ScaleInELSU_0EEESV_EEEEEENS4_6LayoutINS5_IJSD_SD_SD_EEENS5_IJNSA_ILi0EEES10_S10_EEEEENS5_IJNS4_10UnderscoreES13_S13_EEEEENS4_23SM90_TMA_LOAD_MULTICASTENS4_14ComposedLayoutINS4_7SwizzleILi1ELi4ELi3EEENS4_18smem_ptr_flag_bitsILi8EEENSY_INS5_IJNSA_ILi8EEESI_EEENS5_IJSI_SD_EEEEEEEvNS4_8identityES16_S1G_vS1H_EENS_8epilogue10collective18CollectiveEpilogueINS1J_23Sm100TmaWarpSpecializedILi2ELi2ELi32ELb0ELb0EEEJSJ_NS5_IJNSY_ISG_SD_EES1O_EEESK_SL_SK_SL_NS1J_6fusion15FusionCallbacksIS1N_NS1Q_17LinearCombinationISK_fSK_fLNS_15FloatRoundStyleE2EEESJ_S1P_JEEENS4_5SM1004TMEM4LOAD26SM100_TMEM_LOAD_16dp32b32xENS4_13SM90_TMA_LOADENS17_INS18_ILi2ELi4ELi3EEES1B_NSY_INS5_IJS1C_SG_EEENS5_IJSG_SD_EEEEEEENS4_39AutoVectorizingCopyWithAssumedAlignmentILi128EEENS4_14SM90_TMA_STOREES25_S27_S27_EEEvvEEEEvNT_6ParamsE,@"STO_CUDA_ENTRY STV_DEFAULT"
_ZN7cutlass13device_kernelINS_4gemm6kernel13GemmUniversalIN4cute5tupleIJiiiiEEENS1_10collective13CollectiveMmaINS1_35MainloopSm100TmaUmmaWarpSpecializedILi34ELi2ELi4ENS5_IJNS4_1CILi2EEENSA_ILi4EEENSA_ILi1EEEEEEEENS5_IJNSA_ILi64EEENSA_ILi128EEENSA_ILi32EEEEEENS_12float_e5m2_tENS5_IJlSD_lEEESK_SL_NS4_8TiledMMAINS4_8MMA_AtomIJNS4_10MMA_TraitsINS4_19SM100_MMA_F8F6F4_SSEJSK_SK_fSG_SH_NS4_17integral_constantINS4_4UMMA5MajorELSS_0EEEST_NSQ_INSR_7ScaleInELSU_0EEESV_EEEEEENS4_6LayoutINS5_IJSD_SD_SD_EEENS5_IJNSA_ILi0EEES10_S10_EEEEENS5_IJNS4_10UnderscoreES13_S13_EEEEENS4_23SM90_TMA_LOAD_MULTICASTENS4_14ComposedLayoutINS4_7SwizzleILi1ELi4ELi3EEENS4_18smem_ptr_flag_bitsILi8EEENSY_INS5_IJNSA_ILi8EEESI_EEENS5_IJSI_SD_EEEEEEEvNS4_8identityES16_S1G_vS1H_EENS_8epilogue10collective18CollectiveEpilogueINS1J_23Sm100TmaWarpSpecializedILi2ELi2ELi32ELb0ELb0EEEJSJ_NS5_IJNSY_ISG_SD_EES1O_EEESK_SL_SK_SL_NS1J_6fusion15FusionCallbacksIS1N_NS1Q_17LinearCombinationISK_fSK_fLNS_15FloatRoundStyleE2EEESJ_S1P_JEEENS4_5SM1004TMEM4LOAD26SM100_TMEM_LOAD_16dp32b32xENS4_13SM90_TMA_LOADENS17_INS18_ILi2ELi4ELi3EEES1B_NSY_INS5_IJS1C_SG_EEENS5_IJSG_SD_EEEEEEENS4_39AutoVectorizingCopyWithAssumedAlignmentILi128EEENS4_14SM90_TMA_STOREES25_S27_S27_EEEvvEEEEvNT_6ParamsE:
[----:B------:R-:W1:Y:S01]  /*0000*/  LDC R1, c[0x0][0x37c] ;  /* 0x0000df00ff017b82 */ /* 0x000e620000000800 */
[----:B------:R-:W2:Y:S01]  /*0010*/  S2R R96, SR_TID.X ;  /* 0x0000000000607919 */ /* 0x000ea20000002100 */
[----:B------:R-:W3:Y:S01]  /*0020*/  LDCU.64 UR8, c[0x0][0x890] ;  /* 0x00011200ff0877ac */ /* 0x000ee20008000a00 */
[----:B------:R-:W-:Y:S02]  /*0030*/  PRMT R88, RZ, 0x7610, R88 ;  /* 0x00007610ff587816 */ /* 0x000fe40000000058 */
[----:B------:R-:W-:Y:S02]  /*0040*/  ELECT P3, URZ, PT ;  /* 0x0000000000ff782f */ /* 0x000fe40003860000 */
[----:B---3--:R-:W-:-:S04]  /*0050*/  ISETP.NE.U32.AND P0, PT, RZ, UR8, PT ;  /* 0x00000008ff007c0c */ /* 0x008fc8000bf05070 */
[----:B------:R-:W-:Y:S02]  /*0060*/  ISETP.NE.AND.EX P1, PT, RZ, UR9, PT, P0 ;  /* 0x00000009ff007c0c */ /* 0x000fe4000bf25300 */
[----:B--2---:R-:W-:-:S05]  /*0070*/  SHF.R.U32.HI R89, RZ, 0x5, R96 ;  /* 0x00000005ff597819 */ /* 0x004fca0000011660 */
[----:B------:R-:W2:Y:S02]  /*0080*/  SHFL.IDX PT, R0, R89, RZ, 0x1f ;  /* 0x00001fff59007589 */ /* 0x000ea400000e0000 */
[----:B--2---:R-:W-:-:S04]  /*0090*/  R2UR UR17, R0 ;  /* 0x00000000001172ca */ /* 0x004fc800000e0000 */
[----:B-1----:R-:W-:Y:S05]  /*00a0*/  @P1 BRA `(.L_x_0) ;  /* 0x0000000000301947 */ /* 0x002fea0003800000 */
[----:B------:R-:W1:Y:S02]  /*00b0*/  LDCU.64 UR4, c[0x0][0x888] ;  /* 0x00011100ff0477ac */ /* 0x000e640008000a00 */
[----:B-1----:R-:W-:-:S04]  /*00c0*/  UISETP.NE.U32.AND UP0, UPT, UR4, URZ, UPT ;  /* 0x000000ff0400728c */ /* 0x002fc8000bf05070 */
[----:B------:R-:W-:-:S09]  /*00d0*/  UISETP.NE.AND.EX UP0, UPT, UR5, URZ, UPT, UP0 ;  /* 0x000000ff0500728c */ /* 0x000fd2000bf05300 */
[----:B------:R-:W-:Y:S05]  /*00e0*/  BRA.U !UP0, `(.L_x_1) ;  /* 0x0000000108147547 */ /* 0x000fea000b800000 */
[----:B------:R-:W1:Y:S01]  /*00f0*/  LDC.64 R2, c[0x0][0x888] ;  /* 0x00022200ff027b82 */ /* 0x000e620000000a00 */
[----:B------:R-:W1:Y:S02]  /*0100*/  LDCU.64 UR4, c[0x0][0x358] ;  /* 0x00006b00ff0477ac */ /* 0x000e640008000a00 */
[----:B-1----:R1:W5:Y:S01]  /*0110*/  LDG.E R41, desc[UR4][R2.64] ;  /* 0x0000000402297981 */ /* 0x002362000c1e1900 */
[----:B------:R-:W-:Y:S01]  /*0120*/  HFMA2 R88, -RZ, RZ, 0, 5.9604644775390625e-08 ;  /* 0x00000001ff587431 */ /* 0x000fe200000001ff */
[----:B------:R-:W-:Y:S05]  /*0130*/  BRA `(.L_x_0) ;  /* 0x00000000000c7947 */ /* 0x000fea0003800000 */
.L_x_1:
[----:B------:R-:W1:Y:S01]  /*0140*/  LDCU UR4, c[0x0][0x880] ;  /* 0x00011000ff0477ac */ /* 0x000e620008000800 */
[----:B------:R-:W-:Y:S01]  /*0150*/  HFMA2 R88, -RZ, RZ, 0, 5.9604644775390625e-08 ;  /* 0x00000001ff587431 */ /* 0x000fe200000001ff */
[----:B-1----:R-:W-:-:S07]  /*0160*/  MOV R41, UR4 ;  /* 0x0000000400297c02 */ /* 0x002fce0008000f00 */
.L_x_0:
[----:B------:R-:W2:Y:S02]  /*0170*/  LDCU.64 UR4, c[0x0][0x8b0] ;  /* 0x00011600ff0477ac */ /* 0x000ea40008000a00 */
[----:B--2---:R-:W-:-:S04]  /*0180*/  UISETP.NE.U32.AND UP0, UPT, UR4, URZ, UPT ;  /* 0x000000ff0400728c */ /* 0x004fc8000bf05070 */
[----:B------:R-:W-:-:S09]  /*0190*/  UISETP.NE.AND.EX UP0, UPT, UR5, URZ, UPT, UP0 ;  /* 0x000000ff0500728c */ /* 0x000fd2000bf05300 */
[----:B------:R-:W-:Y:S05]  /*01a0*/  BRA.U UP0, `(.L_x_2) ;  /* 0x0000000100287547 */ /* 0x000fea000b800000 */
[----:B------:R-:W2:Y:S02]  /*01b0*/  LDCU.64 UR4, c[0x0][0x8a8] ;  /* 0x00011500ff0477ac */ /* 0x000ea40008000a00 */
[----:B--2---:R-:W-:-:S04]  /*01c0*/  UISETP.NE.U32.AND UP0, UPT, UR4, URZ, UPT ;  /* 0x000000ff0400728c */ /* 0x004fc8000bf05070 */
[----:B------:R-:W-:-:S09]  /*01d0*/  UISETP.NE.AND.EX UP0, UPT, UR5, URZ, UPT, UP0 ;  /* 0x000000ff0500728c */ /* 0x000fd2000bf05300 */
[----:B------:R-:W-:Y:S05]  /*01e0*/  BRA.U !UP0, `(.L_x_3) ;  /* 0x0000000108107547 */ /* 0x000fea000b800000 */
[----:B------:R-:W2:Y:S01]  /*01f0*/  LDC.64 R38, c[0x0][0x8a8] ;  /* 0x00022a00ff267b82 */ /* 0x000ea20000000a00 */
[----:B------:R-:W2:Y:S02]  /*0200*/  LDCU.64 UR4, c[0x0][0x358] ;  /* 0x00006b00ff0477ac */ /* 0x000ea40008000a00 */
[----:B--2---:R2:W5:Y:S01]  /*0210*/  LDG.E R38, desc[UR4][R38.64] ;  /* 0x0000000426267981 */ /* 0x004562000c1e1900 */
[----:B------:R-:W-:Y:S05]  /*0220*/  BRA `(.L_x_2) ;  /* 0x0000000000087947 */ /* 0x000fea0003800000 */
.L_x_3:
[----:B------:R-:W2:Y:S02]  /*0230*/  LDCU UR4, c[0x0][0x8a0] ;  /* 0x00011400ff0477ac */ /* 0x000ea40008000800 */
[----:B--2---:R-:W-:Y:S02]  /*0240*/  MOV R38, UR4 ;  /* 0x0000000400267c02 */ /* 0x004fe40008000f00 */
.L_x_2:
[----:B------:R-:W-:Y:S01]  /*0250*/  IMAD.U32 R0, RZ, RZ, UR17 ;  /* 0x00000011ff007e24 */ /* 0x000fe2000f8e00ff */
[----:B------:R-:W-:Y:S04]  /*0260*/  BSSY.RECONVERGENT B0, `(.L_x_4) ;  /* 0x000000c000007945 */ /* 0x000fe80003800200 */
[C---:B------:R-:W-:Y:S02]  /*0270*/  ISETP.NE.OR P2, PT, R0.reuse, 0x1, !P3 ;  /* 0x000000010000780c */ /* 0x040fe40005f45670 */
[----:B------:R-:W-:-:S11]  /*0280*/  ISETP.NE.OR P1, PT, R0, 0x3, !P3 ;  /* 0x000000030000780c */ /* 0x000fd60005f25670 */
[----:B------:R-:W-:Y:S05]  /*0290*/  @P2 BRA `(.L_x_5) ;  /* 0x0000000000202947 */ /* 0x000fea0003800000 */
[----:B------:R-:W3:Y:S02]  /*02a0*/  LDCU.64 UR4, c[0x0][0x348] ;  /* 0x00006900ff0477ac */ /* 0x000ee40008000a00 */
[----:B---3--:R-:W-:Y:S02]  /*02b0*/  UIADD3 UR6, UP1, UPT, UR4, 0x80, URZ ;  /* 0x0000008004067890 */ /* 0x008fe4000ff3e0ff */
[----:B------:R-:W-:Y:S02]  /*02c0*/  UIADD3 UR4, UP0, UPT, UR4, 0x180, URZ ;  /* 0x0000018004047890 */ /* 0x000fe4000ff1e0ff */
[----:B------:R-:W-:Y:S02]  /*02d0*/  UIADD3.X UR7, UPT, UPT, URZ, UR5, URZ, UP1, !UPT ;  /* 0x00000005ff077290 */ /* 0x000fe40008ffe4ff */
[----:B------:R-:W-:-:S07]  /*02e0*/  UIADD3.X UR5, UPT, UPT, URZ, UR5, URZ, UP0, !UPT ;  /* 0x00000005ff057290 */ /* 0x000fce00087fe4ff */
[----:B------:R3:W-:Y:S02]  /*02f0*/  UTMACCTL.PF [UR6] ;  /* 0x00000000060079b9 */ /* 0x0007e40008040000 */
[----:B------:R3:W-:Y:S02]  /*0300*/  UTMACCTL.PF [UR4] ;  /* 0x00000000040079b9 */ /* 0x0007e40008040000 */
[----:B---3--:R-:W-:Y:S01]  /*0310*/  NOP ;  /* 0x0000000000007918 */ /* 0x008fe20000000000 */
.L_x_5:
[----:B------:R-:W-:Y:S05]  /*0320*/  BSYNC.RECONVERGENT B0 ;  /* 0x0000000000007941 */ /* 0x000fea0003800200 */
.L_x_4:
[----:B------:R-:W-:Y:S04]  /*0330*/  BSSY.RECONVERGENT B0, `(.L_x_6) ;  /* 0x000000a000007945 */ /* 0x000fe80003800200 */
        /* <DEDUP_REMOVED lines=9> */
.L_x_7:
[----:B------:R-:W-:Y:S05]  /*03d0*/  BSYNC.RECONVERGENT B0 ;  /* 0x0000000000007941 */ /* 0x000fea0003800200 */
.L_x_6:
[----:B------:R-:W3:Y:S01]  /*03e0*/  LDCU.64 UR4, c[0x0][0x888] ;  /* 0x00011100ff0477ac */ /* 0x000ee20008000a00 */
[----:B------:R-:W-:Y:S01]  /*03f0*/  ISETP.NE.AND.EX P0, PT, RZ, UR9, PT, P0 ;  /* 0x00000009ff007c0c */ /* 0x000fe2000bf05300 */
[----:B------:R-:W-:Y:S01]  /*0400*/  UPLOP3.LUT UP5, UPT, UPT, UPT, UPT, 0x80, 0x8 ;  /* 0x000000000008789c */ /* 0x000fe20003faf070 */
[----:B---3--:R-:W-:-:S04]  /*0410*/  ISETP.NE.U32.AND P1, PT, RZ, UR4, PT ;  /* 0x00000004ff007c0c */ /* 0x008fc8000bf25070 */
[----:B------:R-:W-:-:S13]  /*0420*/  ISETP.NE.AND.EX P1, PT, RZ, UR5, PT, P1 ;  /* 0x00000005ff007c0c */ /* 0x000fda000bf25310 */
[----:B------:R-:W-:Y:S05]  /*0430*/  @P1 BRA P0, `(.L_x_8) ;  /* 0x0000000000281947 */ /* 0x000fea0000000000 */
[----:B------:R-:W-:Y:S01]  /*0440*/  UISETP.NE.U32.AND UP0, UPT, UR8, URZ, UPT ;  /* 0x000000ff0800728c */ /* 0x000fe2000bf05070 */
[----:B-----5:R-:W-:Y:S01]  /*0450*/  FSETP.NEU.AND P0, PT, R41, RZ, PT ;  /* 0x000000ff2900720b */ /* 0x020fe20003f0d000 */
[----:B------:R-:W-:Y:S02]  /*0460*/  UISETP.NE.U32.AND UP2, UPT, UR4, URZ, UPT ;  /* 0x000000ff0400728c */ /* 0x000fe4000bf45070 */
[----:B------:R-:W-:Y:S02]  /*0470*/  UISETP.NE.AND.EX UP1, UPT, UR9, URZ, UPT, UP0 ;  /* 0x000000ff0900728c */ /* 0x000fe4000bf25300 */
[----:B------:R-:W-:-:S04]  /*0480*/  UISETP.NE.AND.EX UP0, UPT, UR5, URZ, UPT, UP2 ;  /* 0x000000ff0500728c */ /* 0x000fc8000bf05320 */
[----:B------:R-:W-:-:S04]  /*0490*/  USEL UR4, URZ, 0xffffffff, UP0 ;  /* 0xffffffffff047887 */ /* 0x000fc80008000000 */
[----:B------:R-:W-:Y:S01]  /*04a0*/  VOTEU.ANY UP0, P0 ;  /* 0x0000000000ff7886 */ /* 0x000fe20000000100 */
[----:B------:R-:W-:-:S04]  /*04b0*/  @!UP1 USEL UR4, URZ, 0xffffffff, UP0 ;  /* 0xffffffffff049887 */ /* 0x000fc80008000000 */
[----:B------:R-:W-:-:S04]  /*04c0*/  ULOP3.LUT UR4, UR4, 0x1, URZ, 0xc0, !UPT ;  /* 0x0000000104047892 */ /* 0x000fc8000f8ec0ff */
[----:B------:R-:W-:-:S11]  /*04d0*/  UISETP.NE.U32.AND UP5, UPT, UR4, 0x1, UPT ;  /* 0x000000010400788c */ /* 0x000fd6000bfa5070 */
.L_x_8:
[----:B-1----:R-:W1:Y:S01]  /*04e0*/  SHFL.IDX PT, R2, R89, RZ, 0x1f ;  /* 0x00001fff59027589 */ /* 0x002e6200000e0000 */
[----:B------:R-:W-:-:S04]  /*04f0*/  UISETP.NE.AND UP0, UPT, UR17, 0x2, UPT ;  /* 0x000000021100788c */ /* 0x000fc8000bf05270 */
[----:B------:R-:W-:Y:S01]  /*0500*/  USEL UR38, URZ, 0x1, UP0 ;  /* 0x00000001ff267887 */ /* 0x000fe20008000000 */
[----:B-1----:R-:W-:-:S13]  /*0510*/  ISETP.NE.AND P0, PT, R2, RZ, PT ;  /* 0x000000ff0200720c */ /* 0x002fda0003f05270 */
[----:B------:R-:W-:Y:S05]  /*0520*/  @P0 BRA `(.L_x_9) ;  /* 0x0000000400540947 */ /* 0x000fea0003800000 */
[----:B------:R-:W-:Y:S01]  /*0530*/  ELECT P0, URZ, PT ;  /* 0x0000000000ff782f */ /* 0x000fe20003800000 */
[----:B------:R-:W-:-:S12]  /*0540*/  BSSY.RECONVERGENT B0, `(.L_x_9) ;  /* 0x0000053000007945 */ /* 0x000fd80003800200 */
[----:B------:R-:W-:Y:S05]  /*0550*/  @!P0 BRA `(.L_x_10) ;  /* 0x0000000400448947 */ /* 0x000fea0003800000 */
[----:B------:R-:W1:Y:S01]  /*0560*/  S2UR UR4, SR_CgaCtaId ;  /* 0x00000000000479c3 */ /* 0x000e620000008800 */
[----:B------:R-:W-:Y:S01]  /*0570*/  UMOV UR5, 0x400 ;  /* 0x0000040000057882 */ /* 0x000fe20000000000 */
[----:B------:R-:W-:Y:S01]  /*0580*/  UMOV UR8, 0x1 ;  /* 0x0000000100087882 */ /* 0x000fe20000000000 */
[----:B------:R-:W-:Y:S01]  /*0590*/  UMOV UR6, 0x5 ;  /* 0x0000000500067882 */ /* 0x000fe20000000000 */
[----:B------:R-:W-:-:S04]  /*05a0*/  UIADD3 UR8, UPT, UPT, -UR8, 0x100000, URZ ;  /* 0x0010000008087890 */ /* 0x000fc8000fffe1ff */
[----:B------:R-:W-:Y:S02]  /*05b0*/  USHF.L.U32 UR9, UR8, 0xb, URZ ;  /* 0x0000000b08097899 */ /* 0x000fe400080006ff */
[----:B------:R-:W-:Y:S02]  /*05c0*/  USHF.L.U32 UR8, UR8, 0x1, URZ ;  /* 0x0000000108087899 */ /* 0x000fe400080006ff */
[----:B------:R-:W-:-:S04]  /*05d0*/  UIADD3 UR6, UPT, UPT, -UR6, 0x100000, URZ ;  /* 0x0010000006067890 */ /* 0x000fc8000fffe1ff */
[----:B------:R-:W-:Y:S02]  /*05e0*/  USHF.L.U32 UR7, UR6, 0xb, URZ ;  /* 0x0000000b06077899 */ /* 0x000fe400080006ff */
[----:B------:R-:W-:Y:S02]  /*05f0*/  USHF.L.U32 UR6, UR6, 0x1, URZ ;  /* 0x0000000106067899 */ /* 0x000fe400080006ff */
[----:B-1----:R-:W-:Y:S01]  /*0600*/  ULEA UR4, UR4, UR5, 0x18 ;  /* 0x0000000504047291 */ /* 0x002fe2000f8ec0ff */
[----:B------:R-:W1:Y:S11]  /*0610*/  FENCE.VIEW.ASYNC.S ;  /* 0x00000000000073c6 */ /* 0x000e760000000000 */
[----:B-1----:R1:W3:Y:S01]  /*0620*/  SYNCS.EXCH.64 URZ, [UR4], UR8 ;  /* 0x0000000804ff75b2 */ /* 0x0022e20008000100 */
[----:B------:R1:W4:Y:S01]  /*0630*/  SYNCS.EXCH.64 URZ, [UR4+0x110], UR6 ;  /* 0x0001100604ff75b2 */ /* 0x0003220008000100 */
[----:B------:R1:W1:Y:S01]  /*0640*/  SYNCS.EXCH.64 URZ, [UR4+0x8], UR8 ;  /* 0x0000080804ff75b2 */ /* 0x0002620008000100 */
        /* <DEDUP_REMOVED lines=65> */
[----:B---34-:R-:W-:Y:S01]  /*0a60*/  NOP ;  /* 0x0000000000007918 */ /* 0x018fe20000000000 */
.L_x_10:
[----:B-1----:R-:W-:Y:S05]  /*0a70*/  BSYNC.RECONVERGENT B0 ;  /* 0x0000000000007941 */ /* 0x002fea0003800200 */
.L_x_9:
[----:B------:R-:W1:Y:S01]  /*0a80*/  SHFL.IDX PT, R2, R89, RZ, 0x1f ;  /* 0x00001fff59027589 */ /* 0x000e6200000e0000 */
[----:B------:R-:W-:Y:S01]  /*0a90*/  NOP ;  /* 0x0000000000007918 */ /* 0x000fe20000000000 */
[----:B-1----:R-:W-:-:S13]  /*0aa0*/  ISETP.NE.AND P0, PT, R2, 0x1, PT ;  /* 0x000000010200780c */ /* 0x002fda0003f05270 */
[----:B------:R-:W-:Y:S05]  /*0ab0*/  @P0 BRA `(.L_x_11) ;  /* 0x0000000000480947 */ /* 0x000fea0003800000 */
        /* <DEDUP_REMOVED lines=9> */
[----:B------:R-:W-:Y:S01]  /*0b50*/  USHF.L.U32 UR6, UR6, 0x1, URZ ;  /* 0x0000000106067899 */ /* 0x000fe200080006ff */
[----:B------:R-:W-:Y:S01]  /*0b60*/  ELECT P0, URZ, PT ;  /* 0x0000000000ff782f */ /* 0x000fe20003800000 */
[----:B-1----:R-:W-:Y:S01]  /*0b70*/  ULEA UR4, UR4, UR5, 0x18 ;  /* 0x0000000504047291 */ /* 0x002fe2000f8ec0ff */
[----:B------:R-:W1:Y:S11]  /*0b80*/  FENCE.VIEW.ASYNC.S ;  /* 0x00000000000073c6 */ /* 0x000e760000000000 */
[----:B-1----:R1:W3:Y:S01]  /*0b90*/  SYNCS.EXCH.64 URZ, [UR4+0x220], UR8 ;  /* 0x0002200804ff75b2 */ /* 0x0022e20008000100 */
[----:B------:R1:W4:Y:S01]  /*0ba0*/  SYNCS.EXCH.64 URZ, [UR4+0x230], UR6 ;  /* 0x0002300604ff75b2 */ /* 0x0003220008000100 */
[----:B------:R1:W1:Y:S01]  /*0bb0*/  SYNCS.EXCH.64 URZ, [UR4+0x228], UR8 ;  /* 0x0002280804ff75b2 */ /* 0x0002620008000100 */
[----:B------:R1:W1:Y:S01]  /*0bc0*/  SYNCS.EXCH.64 URZ, [UR4+0x238], UR6 ;  /* 0x0002380604ff75b2 */ /* 0x0002620008000100 */
[----:B------:R-:W-:Y:S01]  /*0bd0*/  NOP ;  /* 0x0000000000007918 */ /* 0x000fe20000000000 */
.L_x_11:
[----:B------:R-:W2:Y:S01]  /*0be0*/  SHFL.IDX PT, R2, R89, RZ, 0x1f ;  /* 0x00001fff59027589 */ /* 0x000ea200000e0000 */
[----:B------:R-:W-:Y:S01]  /*0bf0*/  NOP ;  /* 0x0000000000007918 */ /* 0x000fe20000000000 */
[----:B--2---:R-:W-:-:S13]  /*0c00*/  ISETP.NE.AND P0, PT, R2, 0x3, PT ;  /* 0x000000030200780c */ /* 0x004fda0003f05270 */
[----:B------:R-:W-:Y:S05]  /*0c10*/  @P0 BRA `(.L_x_12) ;  /* 0x0000000000300947 */ /* 0x000fea0003800000 */
[----:B-1----:R-:W1:Y:S01]  /*0c20*/  S2UR UR4, SR_CgaCtaId ;  /* 0x00000000000479c3 */ /* 0x002e620000008800 */
[----:B------:R-:W-:Y:S01]  /*0c30*/  UMOV UR6, 0x400 ;  /* 0x0000040000067882 */ /* 0x000fe20000000000 */
[----:B------:R-:W-:Y:S01]  /*0c40*/  UMOV UR5, 0x20 ;  /* 0x0000002000057882 */ /* 0x000fe20000000000 */
[----:B------:R-:W-:Y:S01]  /*0c50*/  ELECT P0, URZ, PT ;  /* 0x0000000000ff782f */ /* 0x000fe20003800000 */
[----:B-1----:R-:W-:Y:S02]  /*0c60*/  ULEA UR6, UR4, UR6, 0x18 ;  /* 0x0000000604067291 */ /* 0x002fe4000f8ec0ff */
[----:B------:R-:W-:-:S04]  /*0c70*/  UIADD3 UR4, UPT, UPT, -UR5, 0x100000, URZ ;  /* 0x0010000005047890 */ /* 0x000fc8000fffe1ff */
[----:B------:R-:W-:Y:S02]  /*0c80*/  USHF.L.U32 UR5, UR4, 0xb, URZ ;  /* 0x0000000b04057899 */ /* 0x000fe400080006ff */
[----:B------:R-:W-:Y:S01]  /*0c90*/  USHF.L.U32 UR4, UR4, 0x1, URZ ;  /* 0x0000000104047899 */ /* 0x000fe200080006ff */
[----:B------:R-:W1:Y:S11]  /*0ca0*/  FENCE.VIEW.ASYNC.S ;  /* 0x00000000000073c6 */ /* 0x000e760000000000 */
[----:B-1----:R2:W1:Y:S01]  /*0cb0*/  SYNCS.EXCH.64 URZ, [UR6+0x240], UR4 ;  /* 0x0002400406ff75b2 */ /* 0x0024620008000100 */
[----:B------:R2:W1:Y:S02]  /*0cc0*/  SYNCS.EXCH.64 URZ, [UR6+0x248], UR4 ;  /* 0x0002480406ff75b2 */ /* 0x0004640008000100 */
[----:B--2---:R-:W-:Y:S01]  /*0cd0*/  NOP ;  /* 0x0000000000007918 */ /* 0x004fe20000000000 */
.L_x_12:
[----:B------:R-:W2:Y:S01]  /*0ce0*/  SHFL.IDX PT, R2, R89, RZ, 0x1f ;  /* 0x00001fff59027589 */ /* 0x000ea200000e0000 */
[----:B------:R-:W-:Y:S01]  /*0cf0*/  NOP ;  /* 0x0000000000007918 */ /* 0x000fe20000000000 */
[----:B--2---:R-:W-:-:S13]  /*0d00*/  ISETP.NE.AND P0, PT, R2, 0x4, PT ;  /* 0x000000040200780c */ /* 0x004fda0003f05270 */
[----:B------:R-:W-:Y:S05]  /*0d10*/  @P0 BRA `(.L_x_13) ;  /* 0x00000000004c0947 */ /* 0x000fea0003800000 */
[----:B-1----:R-:W1:Y:S01]  /*0d20*/  S2UR UR6, SR_CgaCtaId ;  /* 0x00000000000679c3 */ /* 0x002e620000008800 */
[----:B------:R-:W-:Y:S01]  /*0d30*/  UMOV UR4, 0x720 ;  /* 0x0000072000047882 */ /* 0x000fe20000000000 */
[----:B------:R-:W-:Y:S01]  /*0d40*/  UMOV UR5, 0x400 ;  /* 0x0000040000057882 */ /* 0x000fe20000000000 */
[----:B------:R-:W-:Y:S01]  /*0d50*/  USEL UR4, UR4, 0x620, UP5 ;  /* 0x0000062004047887 */ /* 0x000fe2000a800000 */
[----:B------:R-:W-:Y:S01]  /*0d60*/  UMOV UR8, 0x1 ;  /* 0x0000000100087882 */ /* 0x000fe20000000000 */
[----:B------:R-:W-:Y:S01]  /*0d70*/  ELECT P0, URZ, PT ;  /* 0x0000000000ff782f */ /* 0x000fe20003800000 */
[----:B------:R-:W-:-:S04]  /*0d80*/  UIADD3 UR8, UPT, UPT, -UR8, 0x100000, URZ ;  /* 0x0010000008087890 */ /* 0x000fc8000fffe1ff */
[----:B------:R-:W-:Y:S02]  /*0d90*/  USHF.L.U32 UR9, UR8, 0xb, URZ ;  /* 0x0000000b08097899 */ /* 0x000fe400080006ff */
[----:B------:R-:W-:Y:S02]  /*0da0*/  USHF.L.U32 UR8, UR8, 0x1, URZ ;  /* 0x0000000108087899 */ /* 0x000fe400080006ff */
[----:B-1----:R-:W-:Y:S02]  /*0db0*/  ULEA UR6, UR6, UR5, 0x18 ;  /* 0x0000000506067291 */ /* 0x002fe4000f8ec0ff */
[----:B------:R-:W-:-:S04]  /*0dc0*/  UIADD3 UR4, UPT, UPT, -UR4, 0x100000, URZ ;  /* 0x0010000004047890 */ /* 0x000fc8000fffe1ff */
[----:B------:R-:W-:Y:S02]  /*0dd0*/  USHF.L.U32 UR5, UR4, 0xb, URZ ;  /* 0x0000000b04057899 */ /* 0x000fe400080006ff */
[----:B------:R-:W-:Y:S01]  /*0de0*/  USHF.L.U32 UR4, UR4, 0x1, URZ ;  /* 0x0000000104047899 */ /* 0x000fe200080006ff */
[----:B------:R-:W1:Y:S03]  /*0df0*/  FENCE.VIEW.ASYNC.S ;  /* 0x00000000000073c6 */ /* 0x000e660000000000 */
[----:B-1----:R2:W1:Y:S08]  /*0e00*/  SYNCS.EXCH.64 URZ, [UR6+0x250], UR8 ;  /* 0x0002500806ff75b2 */ /* 0x0024700008000100 */
[----:B------:R2:W1:Y:S01]  /*0e10*/  SYNCS.EXCH.64 URZ, [UR6+0x260], UR4 ;  /* 0x0002600406ff75b2 */ /* 0x0004620008000100 */
[----:B------:R2:W1:Y:S01]  /*0e20*/  SYNCS.EXCH.64 URZ, [UR6+0x258], UR8 ;  /* 0x0002580806ff75b2 */ /* 0x0004620008000100 */
[----:B------:R2:W1:Y:S02]  /*0e30*/  SYNCS.EXCH.64 URZ, [UR6+0x268], UR4 ;  /* 0x0002680406ff75b2 */ /* 0x0004640008000100 */
[----:B--2---:R-:W-:Y:S01]  /*0e40*/  NOP ;  /* 0x0000000000007918 */ /* 0x004fe20000000000 */
.L_x_13:
[----:B------:R-:W2:Y:S01]  /*0e50*/  SHFL.IDX PT, R2, R89, RZ, 0x1f ;  /* 0x00001fff59027589 */ /* 0x000ea200000e0000 */
[----:B------:R-:W-:Y:S01]  /*0e60*/  NOP ;  /* 0x0000000000007918 */ /* 0x000fe20000000000 */
[----:B--2---:R-:W-:-:S13]  /*0e70*/  ISETP.NE.AND P0, PT, R2, 0x5, PT ;  /* 0x000000050200780c */ /* 0x004fda0003f05270 */
[----:B------:R-:W-:Y:S05]  /*0e80*/  @P0 BRA `(.L_x_14) ;  /* 0x0000000000580947 */ /* 0x000fea0003800000 */
[----:B-1----:R-:W1:Y:S01]  /*0e90*/  S2UR UR4, SR_CgaCtaId ;  /* 0x00000000000479c3 */ /* 0x002e620000008800 */
        /* <DEDUP_REMOVED lines=12> */
[----:B-1----:R2:W1:Y:S01]  /*0f60*/  SYNCS.EXCH.64 URZ, [UR4+0x270], UR8 ;  /* 0x0002700804ff75b2 */ /* 0x0024620008000100 */
[----:B------:R2:W1:Y:S01]  /*0f70*/  SYNCS.EXCH.64 URZ, [UR4+0x290], UR6 ;  /* 0x0002900604ff75b2 */ /* 0x0004620008000100 */
[----:B------:R2:W1:Y:S01]  /*0f80*/  SYNCS.EXCH.64 URZ, [UR4+0x278], UR8 ;  /* 0x0002780804ff75b2 */ /* 0x0004620008000100 */
[----:B------:R2:W1:Y:S01]  /*0f90*/  SYNCS.EXCH.64 URZ, [UR4+0x298], UR6 ;  /* 0x0002980604ff75b2 */ /* 0x0004620008000100 */
[----:B------:R2:W1:Y:S01]  /*0fa0*/  SYNCS.EXCH.64 URZ, [UR4+0x280], UR8 ;  /* 0x0002800804ff75b2 */ /* 0x0004620008000100 */
[----:B------:R2:W1:Y:S01]  /*0fb0*/  SYNCS.EXCH.64 URZ, [UR4+0x2a0], UR6 ;  /* 0x0002a00604ff75b2 */ /* 0x0004620008000100 */
[----:B------:R2:W1:Y:S01]  /*0fc0*/  SYNCS.EXCH.64 URZ, [UR4+0x288], UR8 ;  /* 0x0002880804ff75b2 */ /* 0x0004620008000100 */
[----:B------:R2:W1:Y:S02]  /*0fd0*/  SYNCS.EXCH.64 URZ, [UR4+0x2a8], UR6 ;  /* 0x0002a80604ff75b2 */ /* 0x0004640008000100 */
[----:B--2---:R-:W-:Y:S01]  /*0fe0*/  NOP ;  /* 0x0000000000007918 */ /* 0x004fe20000000000 */
.L_x_14:
[----:B------:R-:W2:Y:S01]  /*0ff0*/  SHFL.IDX PT, R2, R89, RZ, 0x1f ;  /* 0x00001fff59027589 */ /* 0x000ea200000e0000 */
[----:B------:R-:W-:Y:S01]  /*1000*/  NOP ;  /* 0x0000000000007918 */ /* 0x000fe20000000000 */
[----:B--2---:R-:W-:-:S13]  /*1010*/  ISETP.NE.AND P0, PT, R2, 0x3, PT ;  /* 0x000000030200780c */ /* 0x004fda0003f05270 */
[----:B------:R-:W-:Y:S05]  /*1020*/  @P0 BRA `(.L_x_15) ;  /* 0x0000000000380947 */ /* 0x000fea0003800000 */
[----:B------:R-:W2:Y:S01]  /*1030*/  S2UR UR5, SR_CgaCtaId ;  /* 0x00000000000579c3 */ /* 0x000ea20000008800 */
[----:B-1----:R-:W-:Y:S01]  /*1040*/  UMOV UR4, 0x400 ;  /* 0x0000040000047882 */ /* 0x002fe20000000000 */
[----:B------:R-:W-:Y:S01]  /*1050*/  UMOV UR6, 0x20 ;  /* 0x0000002000067882 */ /* 0x000fe20000000000 */
[----:B------:R-:W-:Y:S01]  /*1060*/  ELECT P0, URZ, PT ;  /* 0x0000000000ff782f */ /* 0x000fe20003800000 */
[----:B------:R-:W-:-:S04]  /*1070*/  UIADD3 UR6, UPT, UPT, -UR6, 0x100000, URZ ;  /* 0x0010000006067890 */ /* 0x000fc8000fffe1ff */
[----:B------:R-:W-:Y:S02]  /*1080*/  USHF.L.U32 UR7, UR6, 0xb, URZ ;  /* 0x0000000b06077899 */ /* 0x000fe400080006ff */
[----:B------:R-:W-:Y:S02]  /*1090*/  USHF.L.U32 UR6, UR6, 0x1, URZ ;  /* 0x0000000106067899 */ /* 0x000fe400080006ff */
[----:B--2---:R-:W-:Y:S01]  /*10a0*/  ULEA UR4, UR5, UR4, 0x18 ;  /* 0x0000000405047291 */ /* 0x004fe2000f8ec0ff */
[----:B------:R-:W1:Y:S11]  /*10b0*/  FENCE.VIEW.ASYNC.S ;  /* 0x00000000000073c6 */ /* 0x000e760000000000 */
[----:B-1----:R2:W1:Y:S01]  /*10c0*/  SYNCS.EXCH.64 URZ, [UR4+0x2b0], UR6 ;  /* 0x0002b00604ff75b2 */ /* 0x0024620008000100 */
[----:B------:R2:W1:Y:S01]  /*10d0*/  SYNCS.EXCH.64 URZ, [UR4+0x2c0], UR6 ;  /* 0x0002c00604ff75b2 */ /* 0x0004620008000100 */
[----:B------:R2:W1:Y:S01]  /*10e0*/  SYNCS.EXCH.64 URZ, [UR4+0x2b8], UR6 ;  /* 0x0002b80604ff75b2 */ /* 0x0004620008000100 */
[----:B------:R2:W1:Y:S02]  /*10f0*/  SYNCS.EXCH.64 URZ, [UR4+0x2c8], UR6 ;  /* 0x0002c80604ff75b2 */ /* 0x0004640008000100 */
[----:B--2---:R-:W-:Y:S01]  /*1100*/  NOP ;  /* 0x0000000000007918 */ /* 0x004fe20000000000 */
.L_x_15:
[----:B------:R-:W2:Y:S01]  /*1110*/  LDCU UR33, c[0x0][0x36c] ;  /* 0x00006d80ff2177ac */ /* 0x000ea20008000800 */
[----:B------:R-:W-:Y:S01]  /*1120*/  ISETP.NE.OR P3, PT, R0, 0x2, !P3 ;  /* 0x000000020000780c */ /* 0x000fe20005f65670 */
[----:B------:R-:W-:Y:S01]  /*1130*/  NOP ;  /* 0x0000000000007918 */ /* 0x000fe20000000000 */
[----:B------:R-:W-:Y:S01]  /*1140*/  LOP3.LUT R0, R96, 0x1f, RZ, 0xc0, !PT ;  /* 0x0000001f60007812 */ /* 0x000fe200078ec0ff */
[----:B------:R-:W-:Y:S02]  /*1150*/  UISETP.NE.AND UP6, UPT, UR17, URZ, UPT ;  /* 0x000000ff1100728c */ /* 0x000fe4000bfc5270 */
[----:B--2---:R-:W-:-:S09]  /*1160*/  UISETP.EQ.U32.AND UP0, UPT, UR33, 0x1, UPT ;  /* 0x000000012100788c */ /* 0x004fd2000bf02070 */
[----:B------:R-:W-:Y:S05]  /*1170*/  BRA.U !UP0, `(.L_x_16) ;  /* 0x0000000108087547 */ /* 0x000fea000b800000 */
[----:B-1-34-:R-:W-:Y:S01]  /*1180*/  UCGABAR_ARV ;  /* 0x00000000000079c7 */ /* 0x01afe20008000000 */
[----:B------:R-:W-:Y:S05]  /*1190*/  BRA `(.L_x_17) ;  /* 0x0000000000047947 */ /* 0x000fea0003800000 */
.L_x_16:
[----:B-1-34-:R-:W-:Y:S01]  /*11a0*/  NOP ;  /* 0x0000000000007918 */ /* 0x01afe20000000000 */
.L_x_17:
[----:B------:R-:W1:Y:S01]  /*11b0*/  S2UR UR16, SR_CTAID.X ;  /* 0x00000000001079c3 */ /* 0x000e620000002500 */
[----:B------:R-:W-:-:S05]  /*11c0*/  CS2R.32 R3, SR_CgaSize ;  /* 0x0000000000037805 */ /* 0x000fca0000008a00 */
[----:B------:R-:W-:-:S05]  /*11d0*/  IMAD R3, R3, -0xa0, RZ ;  /* 0xffffff6003037824 */ /* 0x000fca00078e02ff */
[----:B------:R-:W-:-:S14]  /*11e0*/  R2UR UR5, R3 ;  /* 0x00000000030572ca */ /* 0x000fdc00000e0000 */
[----:B------:R-:W2:Y:S01]  /*11f0*/  LDCU UR5, c[0x0][UR5+0x2b0] ;  /* 0x00005600050577ac */ /* 0x000ea20008000800 */
[----:B------:R-:W-:-:S05]  /*1200*/  CS2R.32 R3, SR_CgaSize ;  /* 0x0000000000037805 */ /* 0x000fca0000008a00 */
[----:B------:R-:W-:-:S05]  /*1210*/  IMAD R3, R3, -0xa0, RZ ;  /* 0xffffff6003037824 */ /* 0x000fca00078e02ff */
[----:B------:R-:W-:-:S14]  /*1220*/  R2UR UR4, R3 ;  /* 0x00000000030472ca */ /* 0x000fdc00000e0000 */
[----:B------:R-:W3:Y:S01]  /*1230*/  LDCU UR4, c[0x0][UR4+0x2b4] ;  /* 0x00005680040477ac */ /* 0x000ee20008000800 */
[----:B------:R-:W4:Y:S01]  /*1240*/  S2UR UR20, SR_CTAID.Y ;  /* 0x00000000001479c3 */ /* 0x000f220000002600 */
[----:B------:R-:W-:-:S05]  /*1250*/  CS2R.32 R3, SR_CgaSize ;  /* 0x0000000000037805 */ /* 0x000fca0000008a00 */
[----:B------:R-:W-:-:S05]  /*1260*/  IMAD R3, R3, -0xa0, RZ ;  /* 0xffffff6003037824 */ /* 0x000fca00078e02ff */
[----:B------:R-:W-:-:S14]  /*1270*/  R2UR UR60, R3 ;  /* 0x00000000033c72ca */ /* 0x000fdc00000e0000 */
[----:B------:R-:W3:Y:S01]  /*1280*/  LDCU UR60, c[0x0][UR60+0x2a0] ;  /* 0x000054003c3c77ac */ /* 0x000ee20008000800 */
[----:B------:R-:W-:-:S05]  /*1290*/  CS2R.32 R3, SR_CgaSize ;  /* 0x0000000000037805 */ /* 0x000fca0000008a00 */
[----:B------:R-:W-:-:S05]  /*12a0*/  IMAD R3, R3, -0xa0, RZ ;  /* 0xffffff6003037824 */ /* 0x000fca00078e02ff */
[----:B------:R-:W-:-:S14]  /*12b0*/  R2UR UR59, R3 ;  /* 0x00000000033b72ca */ /* 0x000fdc00000e0000 */
[----:B------:R-:W3:Y:S01]  /*12c0*/  LDCU UR59, c[0x0][UR59+0x2a4] ;  /* 0x000054803b3b77ac */ /* 0x000ee20008000800 */
[----:B------:R-:W3:Y:S01]  /*12d0*/  S2UR UR6, SR_CgaCtaId ;  /* 0x00000000000679c3 */ /* 0x000ee20000008800 */
[----:B------:R-:W3:Y:S01]  /*12e0*/  LDCU UR21, c[0x0][0xb24] ;  /* 0x00016480ff1577ac */ /* 0x000ee20008000800 */
[----:B------:R-:W3:Y:S01]  /*12f0*/  LDCU UR42, c[0x0][0xb24] ;  /* 0x00016480ff2a77ac */ /* 0x000ee20008000800 */
[----:B-1----:R-:W-:Y:S01]  /*1300*/  I2FP.F32.U32 R3, UR16 ;  /* 0x0000001000037c45 */ /* 0x002fe20008201000 */
[----:B------:R-:W1:Y:S04]  /*1310*/  LDCU UR29, c[0x0][0xb30] ;  /* 0x00016600ff1d77ac */ /* 0x000e680008000800 */
[----:B--2---:R-:W-:Y:S01]  /*1320*/  FMUL R3, R3, UR5 ;  /* 0x0000000503037c20 */ /* 0x004fe20008400000 */
[----:B------:R-:W-:Y:S01]  /*1330*/  UMOV UR14, 0x55 ;  /* 0x00000055000e7882 */ /* 0x000fe20000000000 */
[----:B------:R-:W-:Y:S01]  /*1340*/  UMOV UR15, 0x3 ;  /* 0x00000003000f7882 */ /* 0x000fe20000000000 */
[----:B----4-:R-:W-:-:S03]  /*1350*/  I2FP.F32.U32 R2, UR20 ;  /* 0x0000001400027c45 */ /* 0x010fc60008201000 */
[----:B------:R-:W2:Y:S02]  /*1360*/  F2I.U32.TRUNC.NTZ R3, R3 ;  /* 0x0000000300037305 */ /* 0x000ea4000020f000 */
[----:B---3--:R-:W-:Y:S01]  /*1370*/  FMUL R2, R2, UR4 ;  /* 0x0000000402027c20 */ /* 0x008fe20008400000 */
[----:B------:R-:W-:Y:S02]  /*1380*/  ULOP3.LUT UR49, UR6, 0x1, URZ, 0xc0, !UPT ;  /* 0x0000000106317892 */ /* 0x000fe4000f8ec0ff */
[----:B------:R-:W-:-:S03]  /*1390*/  USHF.R.U32.HI UR32, URZ, 0x1, UR6 ;  /* 0x00000001ff207899 */ /* 0x000fc60008011606 */
[----:B------:R-:W3:Y:S01]  /*13a0*/  F2I.U32.TRUNC.NTZ R2, R2 ;  /* 0x0000000200027305 */ /* 0x000ee2000020f000 */
[----:B------:R-:W-:Y:S02]  /*13b0*/  USHF.L.U32 UR31, UR6, 0x8, URZ ;  /* 0x00000008061f7899 */ /* 0x000fe400080006ff */
[----:B------:R-:W-:Y:S02]  /*13c0*/  USHF.L.U32 UR30, UR6, 0xb, URZ ;  /* 0x0000000b061e7899 */ /* 0x000fe400080006ff */
[----:B------:R-:W-:Y:S01]  /*13d0*/  ULOP3.LUT UR5, UR6, 0x6, URZ, 0xc0, !UPT ;  /* 0x0000000606057892 */ /* 0x000fe2000f8ec0ff */
[----:B--2---:R-:W-:Y:S01]  /*13e0*/  R2UR UR4, R3 ;  /* 0x00000000030472ca */ /* 0x004fe200000e0000 */
[----:B------:R-:W-:Y:S02]  /*13f0*/  UISETP.GT.U32.AND UP1, UPT, UR49, 0xffff, UPT ;  /* 0x0000ffff3100788c */ /* 0x000fe4000bf24070 */
[----:B------:R-:W-:Y:S02]  /*1400*/  UISETP.GT.U32.AND UP0, UPT, UR5, 0xffff, UPT ;  /* 0x0000ffff0500788c */ /* 0x000fe4000bf04070 */
[----:B------:R-:W-:-:S02]  /*1410*/  USEL UR27, UR49, 0xffff, !UP1 ;  /* 0x0000ffff311b7887 */ /* 0x000fc4000c800000 */
[----:B------:R-:W-:Y:S01]  /*1420*/  USEL UR26, UR5, 0xffff, !UP0 ;  /* 0x0000ffff051a7887 */ /* 0x000fe2000c000000 */
[----:B---3--:R-:W-:Y:S02]  /*1430*/  R2UR UR6, R2 ;  /* 0x00000000020672ca */ /* 0x008fe400000e0000 */
[----:B------:R-:W-:-:S03]  /*1440*/  PRMT R2, RZ, 0x7610, R2 ;  /* 0x00007610ff027816 */ /* 0x000fc60000000002 */
[----:B------:R-:W-:-:S04]  /*1450*/  UIADD3 UR5, UPT, UPT, -UR4, URZ, URZ ;  /* 0x000000ff04057290 */ /* 0x000fc8000fffe1ff */
[----:B------:R-:W-:-:S04]  /*1460*/  UIMAD UR60, UR60, UR5, UR16 ;  /* 0x000000053c3c72a4 */ /* 0x000fc8000f8e0210 */
[----:B------:R-:W-:-:S04]  /*1470*/  UIADD3 UR4, UPT, UPT, -UR6, URZ, URZ ;  /* 0x000000ff06047290 */ /* 0x000fc8000fffe1ff */
[----:B------:R-:W-:Y:S01]  /*1480*/  UIMAD UR59, UR59, UR4, UR20 ;  /* 0x000000043b3b72a4 */ /* 0x000fe2000f8e0214 */
[----:B-1----:R-:W-:Y:S11]  /*1490*/  BRA.U UP6, `(.L_x_18) ;  /* 0x00000001066c7547 */ /* 0x002ff6000b800000 */
[----:B------:R-:W-:Y:S02]  /*14a0*/  UISETP.NE.AND UP2, UPT, UR59, 0x2, UPT ;  /* 0x000000023b00788c */ /* 0x000fe4000bf45270 */
[----:B------:R-:W-:Y:S02]  /*14b0*/  UISETP.NE.AND UP4, UPT, UR59, URZ, UPT ;  /* 0x000000ff3b00728c */ /* 0x000fe4000bf85270 */
[----:B------:R-:W-:Y:S02]  /*14c0*/  UISETP.NE.AND UP0, UPT, UR59, 0x1, UPT ;  /* 0x000000013b00788c */ /* 0x000fe4000bf05270 */
[----:B------:R-:W-:Y:S02]  /*14d0*/  USEL UR4, URZ, 0x10, UP2 ;  /* 0x00000010ff047887 */ /* 0x000fe40009000000 */
[----:B------:R-:W-:Y:S02]  /*14e0*/  USEL UR12, URZ, 0x20, UP2 ;  /* 0x00000020ff0c7887 */ /* 0x000fe40009000000 */
[----:B------:R-:W-:-:S02]  /*14f0*/  UISETP.NE.AND UP3, UPT, UR60, URZ, UPT ;  /* 0x000000ff3c00728c */ /* 0x000fc4000bf65270 */
[----:B------:R-:W-:Y:S02]  /*1500*/  USEL UR5, URZ, 0x4, UP0 ;  /* 0x00000004ff057887 */ /* 0x000fe40008000000 */
[----:B------:R-:W-:Y:S02]  /*1510*/  UISETP.NE.AND UP1, UPT, UR59, 0x3, UPT ;  /* 0x000000033b00788c */ /* 0x000fe4000bf25270 */
[----:B------:R-:W-:Y:S02]  /*1520*/  UISETP.NE.AND UP2, UPT, UR60, URZ, UP4 ;  /* 0x000000ff3c00728c */ /* 0x000fe4000a745270 */
[----:B------:R-:W-:Y:S02]  /*1530*/  USEL UR11, URZ, 0x8, UP0 ;  /* 0x00000008ff0b7887 */ /* 0x000fe40008000000 */
[----:B------:R-:W-:Y:S02]  /*1540*/  UISETP.NE.AND UP0, UPT, UR60, 0x1, UPT ;  /* 0x000000013c00788c */ /* 0x000fe4000bf05270 */
[----:B------:R-:W-:-:S02]  /*1550*/  USEL UR6, URZ, 0x2, UP4 ;  /* 0x00000002ff067887 */ /* 0x000fc4000a000000 */
[----:B------:R-:W-:Y:S02]  /*1560*/  USEL UR7, URZ, 0x40, UP1 ;  /* 0x00000040ff077887 */ /* 0x000fe40008800000 */
[----:B------:R-:W-:Y:S02]  /*1570*/  USEL UR10, URZ, 0x1, UP2 ;  /* 0x00000001ff0a7887 */ /* 0x000fe40009000000 */
[----:B------:R-:W-:Y:S02]  /*1580*/  USEL UR8, UR5, 0x4, UP3 ;  /* 0x0000000405087887 */ /* 0x000fe40009800000 */
[----:B------:R-:W-:Y:S02]  /*1590*/  USEL UR4, UR4, 0x10, UP3 ;  /* 0x0000001004047887 */ /* 0x000fe40009800000 */
[----:B------:R-:W-:Y:S02]  /*15a0*/  USEL UR9, UR7, 0x40, UP3 ;  /* 0x0000004007097887 */ /* 0x000fe40009800000 */
[----:B------:R-:W-:-:S02]  /*15b0*/  USEL UR5, UR6, 0x2, UP0 ;  /* 0x0000000206057887 */ /* 0x000fc40008000000 */
[----:B------:R-:W-:Y:S02]  /*15c0*/  UIADD3 UR4, UPT, UPT, UR4, UR8, UR10 ;  /* 0x0000000804047290 */ /* 0x000fe4000fffe00a */
[----:B------:R-:W-:Y:S02]  /*15d0*/  USEL UR13, URZ, 0x80, UP1 ;  /* 0x00000080ff0d7887 */ /* 0x000fe40008800000 */
[----:B------:R-:W-:Y:S02]  /*15e0*/  USEL UR7, UR11, 0x8, UP0 ;  /* 0x000000080b077887 */ /* 0x000fe40008000000 */
[----:B------:R-:W-:Y:S02]  /*15f0*/  USEL UR6, UR12, 0x20, UP0 ;  /* 0x000000200c067887 */ /* 0x000fe40008000000 */
[----:B------:R-:W-:Y:S02]  /*1600*/  UIADD3 UR4, UPT, UPT, UR5, UR9, UR4 ;  /* 0x0000000905047290 */ /* 0x000fe4000fffe004 */
[----:B------:R-:W-:-:S02]  /*1610*/  USEL UR5, UR13, 0x80, UP0 ;  /* 0x000000800d057887 */ /* 0x000fc40008000000 */
[----:B------:R-:W-:-:S04]  /*1620*/  UIADD3 UR4, UPT, UPT, UR6, UR7, UR4 ;  /* 0x0000000706047290 */ /* 0x000fc8000fffe004 */
[----:B------:R-:W-:-:S06]  /*1630*/  UIADD3 UR4, UPT, UPT, UR4, UR5, URZ ;  /* 0x0000000504047290 */ /* 0x000fcc000fffe0ff */
[----:B------:R-:W-:-:S07]  /*1640*/  MOV R2, UR4 ;  /* 0x0000000400027c02 */ /* 0x000fce0008000f00 */
.L_x_18:
[----:B------:R-:W1:Y:S01]  /*1650*/  S2UR UR36, SR_CTAID.Z ;  /* 0x00000000002479c3 */ /* 0x000e620000002700 */
[----:B------:R-:W-:Y:S02]  /*1660*/  UISETP.GE.AND UP0, UPT, UR21, 0x1, UPT ;  /* 0x000000011500788c */ /* 0x000fe4000bf06270 */
[----:B------:R-:W-:Y:S02]  /*1670*/  ULOP3.LUT UR27, UR27, 0xffff, URZ, 0xc0, !UPT ;  /* 0x0000ffff1b1b7892 */ /* 0x000fe4000f8ec0ff */
[----:B------:R-:W-:Y:S02]  /*1680*/  ULOP3.LUT UR26, UR26, 0xffff, URZ, 0xc0, !UPT ;  /* 0x0000ffff1a1a7892 */ /* 0x000fe4000f8ec0ff */
[----:B------:R-:W-:Y:S02]  /*1690*/  UISETP.NE.AND UP3, UPT, UR17, 0x2, UPT ;  /* 0x000000021100788c */ /* 0x000fe4000bf65270 */
[----:B------:R-:W-:Y:S02]  /*16a0*/  ULOP3.LUT UR31, UR31, 0x600, URZ, 0xc0, !UPT ;  /* 0x000006001f1f7892 */ /* 0x000fe4000f8ec0ff */
[----:B------:R-:W-:-:S02]  /*16b0*/  ULOP3.LUT UR30, UR30, 0x800, URZ, 0xc0, !UPT ;  /* 0x000008001e1e7892 */ /* 0x000fc4000f8ec0ff */
[----:B------:R-:W-:Y:S02]  /*16c0*/  USHF.L.U32 UR27, UR14, UR27, URZ ;  /* 0x0000001b0e1b7299 */ /* 0x000fe400080006ff */
[----:B------:R-:W-:Y:S01]  /*16d0*/  USHF.L.U32 UR26, UR15, UR26, URZ ;  /* 0x0000001a0f1a7299 */ /* 0x000fe200080006ff */
[----:B------:R-:W-:Y:S11]  /*16e0*/  BRA.U !UP0, `(.L_x_19) ;  /* 0x0000000108d47547 */ /* 0x000ff6000b800000 */
[----:B------:R-:W2:Y:S01]  /*16f0*/  LDCU.128 UR12, c[0x0][0xb10] ;  /* 0x00016200ff0c77ac */ /* 0x000ea20008000c00 */
[----:B------:R-:W3:Y:S01]  /*1700*/  LDCU UR6, c[0x0][0x370] ;  /* 0x00006e00ff0677ac */ /* 0x000ee20008000800 */
[----:B------:R-:W4:Y:S01]  /*1710*/  LDCU UR5, c[0x0][0x374] ;  /* 0x00006e80ff0577ac */ /* 0x000f220008000800 */
[----:B------:R-:W1:Y:S01]  /*1720*/  LDCU UR28, c[0x0][0xb0c] ;  /* 0x00016180ff1c77ac */ /* 0x000e620008000800 */
[----:B------:R-:W1:Y:S01]  /*1730*/  LDCU UR7, c[0x0][0xb20] ;  /* 0x00016400ff0777ac */ /* 0x000e620008000800 */
[----:B------:R-:W1:Y:S01]  /*1740*/  LDCU.64 UR8, c[0x0][0xb28] ;  /* 0x00016500ff0877ac */ /* 0x000e620008000a00 */
[----:B--2---:R-:W-:Y:S02]  /*1750*/  UISETP.NE.AND UP0, UPT, UR14, 0x1, UPT ;  /* 0x000000010e00788c */ /* 0x004fe4000bf05270 */
[----:B----4-:R-:W-:Y:S02]  /*1760*/  UIMAD.WIDE.U32 UR10, UR5, UR15, URZ ;  /* 0x0000000f050a72a5 */ /* 0x010fe4000f8e00ff */
[----:B---3--:R-:W-:-:S02]  /*1770*/  UIMAD.WIDE.U32 UR22, UR6, UR12, URZ ;  /* 0x0000000c061672a5 */ /* 0x008fc4000f8e00ff */
[----:B-1----:R-:W-:Y:S02]  /*1780*/  UISETP.NE.AND UP1, UPT, UR28, 0x1, UPT ;  /* 0x000000011c00788c */ /* 0x002fe4000bf25270 */
[----:B------:R-:W-:Y:S01]  /*1790*/  UISETP.NE.AND UP2, UPT, UR21, 0x1, UPT ;  /* 0x000000011500788c */ /* 0x000fe2000bf45270 */
[----:B------:R-:W-:Y:S02]  /*17a0*/  UMOV UR10, UR11 ;  /* 0x0000000b000a7c82 */ /* 0x000fe40008000000 */
[----:B------:R-:W-:Y:S01]  /*17b0*/  UMOV UR22, UR23 ;  /* 0x0000001700167c82 */ /* 0x000fe20008000000 */
[----:B------:R-:W-:Y:S02]  /*17c0*/  @UP0 USHF.R.U32.HI UR5, URZ, UR7, UR10 ;  /* 0x00000007ff050299 */ /* 0x000fe4000801160a */
[----:B------:R-:W-:Y:S02]  /*17d0*/  UIMAD.WIDE.U32 UR24, UR20, UR15, URZ ;  /* 0x0000000f141872a5 */ /* 0x000fe4000f8e00ff */
[----:B------:R-:W-:-:S02]  /*17e0*/  UIMAD.WIDE.U32 UR10, UR5, UR8, URZ ;  /* 0x00000008050a72a5 */ /* 0x000fc4000f8e00ff */
[----:B------:R-:W-:Y:S02]  /*17f0*/  @UP1 USHF.R.U32.HI UR6, URZ, UR13, UR22 ;  /* 0x0000000dff061299 */ /* 0x000fe40008011616 */
[----:B------:R-:W-:Y:S02]  /*1800*/  UIMAD.WIDE.U32 UR18, UR16, UR12, URZ ;  /* 0x0000000c101272a5 */ /* 0x000fe4000f8e00ff */
[----:B------:R-:W-:Y:S01]  /*1810*/  UIMAD.WIDE.U32 UR22, UR6, UR8, URZ ;  /* 0x00000008061672a5 */ /* 0x000fe2000f8e00ff */
[----:B------:R-:W-:Y:S01]  /*1820*/  UMOV UR4, UR25 ;  /* 0x0000001900047c82 */ /* 0x000fe20008000000 */
[----:B------:R-:W-:Y:S01]  /*1830*/  UMOV UR10, UR11 ;  /* 0x0000000b000a7c82 */ /* 0x000fe20008000000 */
[----:B------:R-:W-:Y:S02]  /*1840*/  USHF.R.U32.HI UR4, URZ, UR7, UR4 ;  /* 0x00000007ff047299 */ /* 0x000fe40008011604 */
[----:B------:R-:W-:Y:S01]  /*1850*/  @UP2 USHF.R.U32.HI UR5, URZ, UR9, UR10 ;  /* 0x00000009ff052299 */ /* 0x000fe2000801160a */
[----:B------:R-:W-:Y:S01]  /*1860*/  UMOV UR18, UR19 ;  /* 0x0000001300127c82 */ /* 0x000fe20008000000 */
[----:B------:R-:W-:Y:S01]  /*1870*/  UMOV UR22, UR23 ;  /* 0x0000001700167c82 */ /* 0x000fe20008000000 */
[----:B------:R-:W-:-:S02]  /*1880*/  USHF.R.U32.HI UR13, URZ, UR13, UR18 ;  /* 0x0000000dff0d7299 */ /* 0x000fc40008011612 */
[----:B------:R-:W-:Y:S02]  /*1890*/  USEL UR4, UR20, UR4, !UP0 ;  /* 0x0000000414047287 */ /* 0x000fe4000c000000 */
[----:B------:R-:W-:Y:S02]  /*18a0*/  @UP2 USHF.R.U32.HI UR6, URZ, UR9, UR22 ;  /* 0x00000009ff062299 */ /* 0x000fe40008011616 */
[----:B------:R-:W-:Y:S02]  /*18b0*/  UIMAD UR7, UR5, UR21, URZ ;  /* 0x00000015050772a4 */ /* 0x000fe4000f8e02ff */
[----:B------:R-:W-:Y:S02]  /*18c0*/  USEL UR5, UR16, UR13, !UP1 ;  /* 0x0000000d10057287 */ /* 0x000fe4000c800000 */
[----:B------:R-:W-:Y:S02]  /*18d0*/  UIMAD UR12, UR6, UR21, URZ ;  /* 0x00000015060c72a4 */ /* 0x000fe4000f8e02ff */
[----:B------:R-:W-:-:S02]  /*18e0*/  UISETP.GE.AND UP0, UPT, UR4, UR7, UPT ;  /* 0x000000070400728c */ /* 0x000fc4000bf06270 */
[----:B------:R-:W-:Y:S02]  /*18f0*/  UIMAD.WIDE.U32 UR10, UR4, UR8, URZ ;  /* 0x00000008040a72a5 */ /* 0x000fe4000f8e00ff */
[----:B------:R-:W-:Y:S02]  /*1900*/  UISETP.GE.OR UP0, UPT, UR5, UR12, UP0 ;  /* 0x0000000c0500728c */ /* 0x000fe40008706670 */
[----:B------:R-:W-:Y:S02]  /*1910*/  UIMAD.WIDE.U32 UR12, UR5, UR8, URZ ;  /* 0x00000008050c72a5 */ /* 0x000fe4000f8e00ff */
[----:B------:R-:W-:Y:S01]  /*1920*/  UIADD3 UR10, UPT, UPT, -UR4, URZ, URZ ;  /* 0x000000ff040a7290 */ /* 0x000fe2000fffe1ff */
[----:B------:R-:W-:Y:S01]  /*1930*/  UMOV UR8, UR11 ;  /* 0x0000000b00087c82 */ /* 0x000fe20008000000 */
[----:B------:R-:W-:Y:S02]  /*1940*/  UIADD3 UR11, UPT, UPT, -UR5, URZ, URZ ;  /* 0x000000ff050b7290 */ /* 0x000fe4000fffe1ff */
[----:B------:R-:W-:-:S03]  /*1950*/  USHF.R.U32.HI UR8, URZ, UR9, UR8 ;  /* 0x00000009ff087299 */ /* 0x000fc60008011608 */
[----:B------:R-:W-:Y:S01]  /*1960*/  @!UP0 UMOV UR7, UR13 ;  /* 0x0000000d00078c82 */ /* 0x000fe20008000000 */
[----:B------:R-:W-:Y:S02]  /*1970*/  UIMAD UR20, UR14, UR10, UR20 ;  /* 0x0000000a0e1472a4 */ /* 0x000fe4000f8e0214 */
[----:B------:R-:W-:Y:S02]  /*1980*/  USEL UR8, UR4, UR8, !UP2 ;  /* 0x0000000804087287 */ /* 0x000fe4000d000000 */
[----:B------:R-:W-:Y:S02]  /*1990*/  @!UP0 USHF.R.U32.HI UR7, URZ, UR9, UR7 ;  /* 0x00000009ff078299 */ /* 0x000fe40008011607 */
[----:B------:R-:W-:Y:S02]  /*19a0*/  UIADD3 UR9, UPT, UPT, -UR8, URZ, URZ ;  /* 0x000000ff08097290 */ /* 0x000fe4000fffe1ff */
[----:B------:R-:W-:Y:S02]  /*19b0*/  @!UP0 USEL UR7, UR5, UR7, !UP2 ;  /* 0x0000000705078287 */ /* 0x000fe4000d000000 */
[----:B------:R-:W-:-:S02]  /*19c0*/  UIMAD UR9, UR21, UR9, UR4 ;  /* 0x00000009150972a4 */ /* 0x000fc4000f8e0204 */
[----:B------:R-:W-:Y:S02]  /*19d0*/  @!UP0 UIADD3 UR8, UPT, UPT, UR8, -UR7, URZ ;  /* 0x8000000708088290 */ /* 0x000fe4000fffe0ff */
[----:B------:R-:W-:Y:S02]  /*19e0*/  @!UP0 UIMAD UR6, UR9, UR6, UR7 ;  /* 0x00000006090682a4 */ /* 0x000fe4000f8e0207 */
[----:B------:R-:W-:Y:S02]  /*19f0*/  @!UP0 UIMAD UR4, UR8, UR21, UR5 ;  /* 0x00000015080482a4 */ /* 0x000fe4000f8e0205 */
[----:B------:R-:W-:Y:S02]  /*1a00*/  UIMAD UR16, UR28, UR11, UR16 ;  /* 0x0000000b1c1072a4 */ /* 0x000fe4000f8e0210 */
[----:B------:R-:W-:Y:S01]  /*1a10*/  UIMAD UR20, UR4, UR14, UR20 ;  /* 0x0000000e041472a4 */ /* 0x000fe2000f8e0214 */
[----:B------:R-:W-:Y:S02]  /*1a20*/  @!UP0 UMOV UR5, UR6 ;  /* 0x0000000600058c82 */ /* 0x000fe40008000000 */
[----:B------:R-:W-:-:S12]  /*1a30*/  UIMAD UR16, UR5, UR28, UR16 ;  /* 0x0000001c051072a4 */ /* 0x000fd8000f8e0210 */
.L_x_19:
[----:B------:R-:W-:-:S09]  /*1a40*/  UISETP.NE.AND UP0, UPT, UR29, 0x1, UPT ;  /* 0x000000011d00788c */ /* 0x000fd2000bf05270 */
[----:B------:R-:W-:Y:S05]  /*1a50*/  BRA.U UP0, `(.L_x_20) ;  /* 0x0000000100447547 */ /* 0x000fea000b800000 */
[----:B------:R-:W2:Y:S01]  /*1a60*/  LDCU.128 UR8, c[0x0][0xb10] ;  /* 0x00016200ff0877ac */ /* 0x000ea20008000c00 */
[----:B------:R-:W3:Y:S01]  /*1a70*/  LDCU UR12, c[0x0][0xb0c] ;  /* 0x00016180ff0c77ac */ /* 0x000ee20008000800 */
[----:B------:R-:W4:Y:S01]  /*1a80*/  LDCU UR13, c[0x0][0xb20] ;  /* 0x00016400ff0d77ac */ /* 0x000f220008000800 */
[----:B--2---:R-:W-:Y:S02]  /*1a90*/  UIMAD.WIDE.U32 UR6, UR16, UR8, URZ ;  /* 0x00000008100672a5 */ /* 0x004fe4000f8e00ff */
[----:B------:R-:W-:Y:S02]  /*1aa0*/  UIMAD.WIDE.U32 UR4, UR20, UR11, URZ ;  /* 0x0000000b140472a5 */ /* 0x000fe4000f8e00ff */
[----:B---3--:R-:W-:Y:S02]  /*1ab0*/  UISETP.NE.AND UP1, UPT, UR12, 0x1, UPT ;  /* 0x000000010c00788c */ /* 0x008fe4000bf25270 */
[----:B------:R-:W-:Y:S01]  /*1ac0*/  UISETP.NE.AND UP0, UPT, UR10, 0x1, UPT ;  /* 0x000000010a00788c */ /* 0x000fe2000bf05270 */
[----:B------:R-:W-:-:S02]  /*1ad0*/  UMOV UR6, UR7 ;  /* 0x0000000700067c82 */ /* 0x000fc40008000000 */
[----:B------:R-:W-:Y:S01]  /*1ae0*/  UMOV UR4, UR5 ;  /* 0x0000000500047c82 */ /* 0x000fe20008000000 */
[----:B------:R-:W-:Y:S02]  /*1af0*/  USHF.R.U32.HI UR6, URZ, UR9, UR6 ;  /* 0x00000009ff067299 */ /* 0x000fe40008011606 */
[----:B----4-:R-:W-:Y:S02]  /*1b00*/  USHF.R.U32.HI UR4, URZ, UR13, UR4 ;  /* 0x0000000dff047299 */ /* 0x010fe40008011604 */
[----:B------:R-:W-:Y:S02]  /*1b10*/  USEL UR5, UR16, UR6, !UP1 ;  /* 0x0000000610057287 */ /* 0x000fe4000c800000 */
[----:B------:R-:W-:-:S04]  /*1b20*/  USEL UR4, UR20, UR4, !UP0 ;  /* 0x0000000414047287 */ /* 0x000fc8000c000000 */
[----:B------:R-:W-:Y:S02]  /*1b30*/  UIADD3 UR6, UPT, UPT, UR5, -UR4, URZ ;  /* 0x8000000405067290 */ /* 0x000fe4000fffe0ff */
[----:B------:R-:W-:Y:S02]  /*1b40*/  UIADD3 UR4, UPT, UPT, -UR5, UR4, URZ ;  /* 0x0000000405047290 */ /* 0x000fe4000fffe1ff */
[----:B------:R-:W-:Y:S02]  /*1b50*/  UIMAD UR20, UR6, UR10, UR20 ;  /* 0x0000000a061472a4 */ /* 0x000fe4000f8e0214 */
[----:B------:R-:W-:-:S12]  /*1b60*/  UIMAD UR16, UR4, UR12, UR16 ;  /* 0x0000000c041072a4 */ /* 0x000fd8000f8e0210 */
.L_x_20:
[----:B------:R-:W-:-:S09]  /*1b70*/  UISETP.EQ.U32.AND UP0, UPT, UR33, 0x1, UPT ;  /* 0x000000012100788c */ /* 0x000fd2000bf02070 */
[----:B------:R-:W-:Y:S05]  /*1b80*/  BRA.U !UP0, `(.L_x_21) ;  /* 0x00000001080c7547 */ /* 0x000fea000b800000 */
[----:B------:R-:W-:Y:S01]  /*1b90*/  UCGABAR_WAIT ;  /* 0x0000000000007dc7 */ /* 0x000fe20008000000 */
[----:B------:R-:W-:Y:S01]  /*1ba0*/  CCTL.IVALL ;  /* 0x00000000ff00798f */ /* 0x000fe20002000000 */
[----:B------:R-:W-:Y:S05]  /*1bb0*/  BRA `(.L_x_22) ;  /* 0x0000000000047947 */ /* 0x000fea0003800000 */
.L_x_21:
[----:B------:R-:W-:Y:S06]  /*1bc0*/  BAR.SYNC.DEFER_BLOCKING 0x0 ;  /* 0x0000000000007b1d */ /* 0x000fec0000010000 */
.L_x_22:
[----:B------:R-:W-:Y:S05]  /*1bd0*/  BRA.U UP3, `(.L_x_23) ;  /* 0x0000002103fc7547 */ /* 0x000fea000b800000 */
[----:B------:R-:W2:Y:S01]  /*1be0*/  LDCU UR7, c[0x0][0x38c] ;  /* 0x00007180ff0777ac */ /* 0x000ea20008000800 */
[----:B------:R-:W3:Y:S01]  /*1bf0*/  S2UR UR8, SR_CgaCtaId ;  /* 0x00000000000879c3 */ /* 0x000ee20000008800 */
[----:B------:R-:W-:Y:S01]  /*1c00*/  PLOP3.LUT P1, PT, PT, PT, UP5, 0x80, 0x8 ;  /* 0x000000000008781c */ /* 0x000fe20003f2f058 */
[----:B------:R-:W-:Y:S01]  /*1c10*/  IMAD.MOV.U32 R12, RZ, RZ, 0x1 ;  /* 0x00000001ff0c7424 */ /* 0x000fe200078e00ff */
[----:B------:R-:W-:Y:S01]  /*1c20*/  UMOV UR21, 0x400 ;  /* 0x0000040000157882 */ /* 0x000fe20000000000 */
[----:B------:R-:W-:Y:S01]  /*1c30*/  UISETP.NE.AND UP1, UPT, UR17, URZ, UPT ;  /* 0x000000ff1100728c */ /* 0x000fe2000bf25270 */
[----:B------:R-:W-:Y:S01]  /*1c40*/  ISETP.EQ.OR P2, PT, R0, RZ, P3 ;  /* 0x000000ff0000720c */ /* 0x000fe20001f42670 */
[----:B------:R-:W-:Y:S01]  /*1c50*/  USHF.L.U32 UR5, UR32, 0x4, URZ ;  /* 0x0000000420057899 */ /* 0x000fe200080006ff */
[----:B------:R-:W-:Y:S02]  /*1c60*/  PLOP3.LUT P1, PT, P1, PT, PT, 0x8, 0x80 ;  /* 0x000000000080781c */ /* 0x000fe40000f2e170 */
[----:B------:R-:W-:Y:S01]  /*1c70*/  CS2R R10, SRZ ;  /* 0x00000000000a7805 */ /* 0x000fe2000001ff00 */
[----:B------:R-:W-:Y:S01]  /*1c80*/  IMAD.MOV.U32 R9, RZ, RZ, RZ ;  /* 0x000000ffff097224 */ /* 0x000fe200078e00ff */
[----:B------:R-:W4:Y:S01]  /*1c90*/  LDCU UR43, c[0x0][0x370] ;  /* 0x00006e00ff2b77ac */ /* 0x000f220008000800 */
[----:B------:R-:W-:Y:S01]  /*1ca0*/  IMAD.MOV.U32 R8, RZ, RZ, 0x1 ;  /* 0x00000001ff087424 */ /* 0x000fe200078e00ff */
[----:B------:R-:W-:Y:S01]  /*1cb0*/  USEL UR25, UR38, 0x2, UP1 ;  /* 0x0000000226197887 */ /* 0x000fe20008800000 */
[----:B------:R-:W1:Y:S01]  /*1cc0*/  LDCU.64 UR28, c[0x0][0x348] ;  /* 0x00006900ff1c77ac */ /* 0x000e620008000a00 */
[----:B--2---:R-:W-:-:S02]  /*1cd0*/  UIADD3 UR6, UPT, UPT, UR7, 0x1f, URZ ;  /* 0x0000001f07067890 */ /* 0x004fc4000fffe0ff */
[----:B------:R-:W-:Y:S02]  /*1ce0*/  UIADD3 UR48, UPT, UPT, UR7, 0x3e, URZ ;  /* 0x0000003e07307890 */ /* 0x000fe4000fffe0ff */
[----:B------:R-:W-:Y:S02]  /*1cf0*/  USHF.R.S32.HI UR4, URZ, 0x1f, UR6 ;  /* 0x0000001fff047899 */ /* 0x000fe40008011406 */
[----:B---3--:R-:W-:Y:S02]  /*1d00*/  ULEA UR21, UR8, UR21, 0x18 ;  /* 0x0000001508157291 */ /* 0x008fe4000f8ec0ff */
[----:B------:R-:W-:Y:S02]  /*1d10*/  ULEA.HI UR4, UR4, UR6, URZ, 0x5 ;  /* 0x0000000604047291 */ /* 0x000fe4000f8f28ff */
[----:B------:R-:W-:Y:S02]  /*1d20*/  UIADD3 UR6, UPT, UPT, UR7, -0x1, URZ ;  /* 0xffffffff07067890 */ /* 0x000fe4000fffe0ff */
[----:B------:R-:W-:-:S02]  /*1d30*/  USHF.R.S32.HI UR45, URZ, 0x5, UR4 ;  /* 0x00000005ff2d7899 */ /* 0x000fc40008011404 */
[----:B------:R-:W-:Y:S02]  /*1d40*/  UISETP.GE.U32.AND UP2, UPT, UR6, -0x3f, UPT ;  /* 0xffffffc10600788c */ /* 0x000fe4000bf46070 */
[----:B------:R-:W-:Y:S01]  /*1d50*/  UISETP.LT.U32.AND UP0, UPT, UR45, 0x22, UPT ;  /* 0x000000222d00788c */ /* 0x000fe2000bf01070 */
[----:B------:R-:W2:Y:S03]  /*1d60*/  LDCU UR41, c[0x0][0x374] ;  /* 0x00006e80ff2977ac */ /* 0x000ea60008000800 */
[----:B------:R-:W-:Y:S02]  /*1d70*/  USEL UR44, UR45, 0x22, UP0 ;  /* 0x000000222d2c7887 */ /* 0x000fe40008000000 */
[----:B------:R-:W-:Y:S02]  /*1d80*/  ULOP3.LUT UR46, UR5, 0x30, URZ, 0xe2, !UPT ;  /* 0x00000030052e7892 */ /* 0x000fe4000f8ee2ff */
[----:B------:R-:W-:-:S02]  /*1d90*/  UIADD3 UR24, UPT, UPT, UR44, -0x1, URZ ;  /* 0xffffffff2c187890 */ /* 0x000fc4000fffe0ff */
[----:B------:R-:W-:Y:S02]  /*1da0*/  @UP2 UIADD3 UR24, UPT, UPT, UR44, URZ, URZ ;  /* 0x000000ff2c182290 */ /* 0x000fe4000fffe0ff */
[----:B------:R-:W-:Y:S02]  /*1db0*/  UIADD3 UR38, UPT, UPT, UR21, 0x4600, UR31 ;  /* 0x0000460015267890 */ /* 0x000fe4000fffe01f */
[----:B------:R-:W-:Y:S02]  /*1dc0*/  UIADD3 UR37, UPT, UPT, UR21, 0x15600, UR30 ;  /* 0x0001560015257890 */ /* 0x000fe4000fffe01e */
[----:B------:R-:W-:Y:S02]  /*1dd0*/  UIADD3 UR47, UPT, UPT, UR45, -UR44, URZ ;  /* 0x8000002c2d2f7290 */ /* 0x000fe4000fffe0ff */
[----:B------:R-:W-:Y:S01]  /*1de0*/  UIADD3 UR24, UPT, UPT, UR24, 0x1, URZ ;  /* 0x0000000118187890 */ /* 0x000fe2000fffe0ff */
[----:B-12-4-:R-:W-:-:S11]  /*1df0*/  UMOV UR7, URZ ;  /* 0x000000ff00077c82 */ /* 0x016fd60008000000 */
.L_x_43:
[----:B-1----:R-:W1:Y:S02]  /*1e00*/  S2UR UR4, SR_CgaCtaId ;  /* 0x00000000000479c3 */ /* 0x002e640000008800 */
[----:B-1----:R-:W-:-:S09]  /*1e10*/  UISETP.NE.AND UP0, UPT, UR4, URZ, UPT ;  /* 0x000000ff0400728c */ /* 0x002fd2000bf05270 */
[----:B------:R-:W-:Y:S05]  /*1e20*/  BRA.U UP0, `(.L_x_24) ;  /* 0x0000000100287547 */ /* 0x000fea000b800000 */
[----:B------:R-:W-:Y:S02]  /*1e30*/  LEA R0, R9, UR21, 0x3 ;  /* 0x0000001509007c11 */ /* 0x000fe4000f8e18ff */
[----:B------:R-:W-:-:S04]  /*1e40*/  SHF.L.U32 R3, R8, 0x1f, RZ ;  /* 0x0000001f08037819 */ /* 0x000fc800000006ff */
[----:B------:R-:W1:Y:S02]  /*1e50*/  SYNCS.PHASECHK.TRANS64.TRYWAIT P0, [R0+URZ+0x2c0], R3 ;  /* 0x0002c003000075a7 */ /* 0x000e6400080011ff */
[----:B-1----:R-:W-:Y:S05]  /*1e60*/  @!P0 BRA `(.L_x_25) ;  /* 0x0000006c00cc8947 */ /* 0x002fea0003800000 */
.L_x_143:
[----:B------:R2:W-:Y:S01]  /*1e70*/  SYNCS.ARRIVE.TRANS64.A1T0 RZ, [R0+URZ+0x2b0], RZ ;  /* 0x0002b0ff00ff79a7 */ /* 0x0005e200081000ff */
[----:B------:R-:W-:-:S05]  /*1e80*/  VIADD R9, R9, 0x1 ;  /* 0x0000000109097836 */ /* 0x000fca0000000000 */
[----:B------:R-:W-:-:S04]  /*1e90*/  ISETP.NE.AND P0, PT, R9, 0x2, PT ;  /* 0x000000020900780c */ /* 0x000fc80003f05270 */
[----:B-1----:R-:W-:Y:S02]  /*1ea0*/  SEL R3, RZ, 0x1, P0 ;  /* 0x00000001ff037807 */ /* 0x002fe40000000000 */
[----:B------:R-:W-:Y:S02]  /*1eb0*/  SEL R9, R9, RZ, P0 ;  /* 0x000000ff09097207 */ /* 0x000fe40000000000 */
[----:B------:R-:W-:-:S07]  /*1ec0*/  LOP3.LUT R8, R8, R3, RZ, 0x3c, !PT ;  /* 0x0000000308087212 */ /* 0x000fce00078e3cff */
.L_x_24:
[----:B------:R-:W-:Y:S01]  /*1ed0*/  ULEA UR4, UR7, UR21, 0x3 ;  /* 0x0000001507047291 */ /* 0x000fe2000f8e18ff */
[----:B--2---:R-:W-:Y:S01]  /*1ee0*/  SHF.L.U32 R0, R12, 0x1f, RZ ;  /* 0x0000001f0c007819 */ /* 0x004fe200000006ff */
[----:B------:R-:W-:Y:S02]  /*1ef0*/  UISETP.GE.U32.AND UP0, UPT, UR48, 0x3f, UPT ;  /* 0x0000003f3000788c */ /* 0x000fe4000bf06070 */
[----:B------:R-:W-:Y:S02]  /*1f00*/  ULEA UR11, UR20, UR49, 0x1 ;  /* 0x00000031140b7291 */ /* 0x000fe4000f8e08ff */
[----:B------:R-:W-:Y:S02]  /*1f10*/  ULEA UR35, UR16, UR46, 0x6 ;  /* 0x0000002e10237291 */ /* 0x000fe4000f8e30ff */
[----:B------:R-:W-:Y:S01]  /*1f20*/  USHF.L.U32 UR11, UR11, 0x6, URZ ;  /* 0x000000060b0b7899 */ /* 0x000fe200080006ff */
[----:B------:R1:W2:Y:S01]  /*1f30*/  SYNCS.PHASECHK.TRANS64.TRYWAIT P0, [UR4+0x110], R0 ;  /* 0x00011000ff0075a7 */ /* 0x0002a20008001104 */
[----:B------:R-:W-:Y:S01]  /*1f40*/  UMOV UR6, URZ ;  /* 0x000000ff00067c82 */ /* 0x000fe20008000000 */
[----:B------:R-:W-:Y:S09]  /*1f50*/  BRA.U !UP0, `(.L_x_26) ;  /* 0x0000000108c07547 */ /* 0x000ff2000b800000 */
[----:B------:R-:W-:Y:S01]  /*1f60*/  UMOV UR13, URZ ;  /* 0x000000ff000d7c82 */ /* 0x000fe20008000000 */
[----:B------:R-:W-:-:S05]  /*1f70*/  UMOV UR4, UR7 ;  /* 0x0000000700047c82 */ /* 0x000fca0008000000 */
.L_x_32:
[----:B------:R-:W-:Y:S01]  /*1f80*/  ULEA UR33, UR4, UR21, 0x3 ;  /* 0x0000001504217291 */ /* 0x000fe2000f8e18ff */
[----:B--2---:R-:W-:Y:S01]  /*1f90*/  @!P3 MOV R2, 0x1800 ;  /* 0x000018000002b802 */ /* 0x004fe20000000f00 */
[----:B--2-4-:R-:W-:Y:S10]  /*1fa0*/  @P0 BRA `(.L_x_27) ;  /* 0x00000000000c0947 */ /* 0x014ff40003800000 */
[----:B------:R-:W-:-:S04]  /*1fb0*/  SHF.L.U32 R3, R12, 0x1f, RZ ;  /* 0x0000001f0c037819 */ /* 0x000fc800000006ff */
[----:B------:R-:W2:Y:S02]  /*1fc0*/  SYNCS.PHASECHK.TRANS64.TRYWAIT P0, [UR33+0x110], R3 ;  /* 0x00011003ff0075a7 */ /* 0x000ea40008001121 */
[----:B--2---:R-:W-:Y:S05]  /*1fd0*/  @!P0 BRA `(.L_x_28) ;  /* 0x0000006c00848947 */ /* 0x004fea0003800000 */
.L_x_27:
[----:B------:R2:W-:Y:S01]  /*1fe0*/  @!P3 SYNCS.ARRIVE.TRANS64 RZ, [UR33], R2 ;  /* 0x00000002ffffb9a7 */ /* 0x0005e20008000021 */
[----:B------:R-:W-:-:S04]  /*1ff0*/  ULOP3.LUT UR5, UR25, 0x2, URZ, 0xfc, !UPT ;  /* 0x0000000219057892 */ /* 0x000fc8000f8efcff */
[----:B------:R-:W-:-:S09]  /*2000*/  UISETP.NE.AND UP0, UPT, UR5, 0x2, UPT ;  /* 0x000000020500788c */ /* 0x000fd2000bf05270 */
[----:B------:R-:W-:Y:S05]  /*2010*/  BRA.U UP0, `(.L_x_29) ;  /* 0x0000000100047547 */ /* 0x000fea000b800000 */
[----:B------:R-:W-:Y:S05]  /*2020*/  BPT.TRAP 0x1 ;  /* 0x000000040000795c */ /* 0x000fea0000300000 */
.L_x_29:
[----:B------:R-:W-:Y:S04]  /*2030*/  BSSY.RECONVERGENT B0, `(.L_x_30) ;  /* 0x0000003000007945 */ /* 0x000fe80003800200 */
[----:B------:R-:W-:Y:S05]  /*2040*/  @P2 BRA `(.L_x_31) ;  /* 0x0000000000042947 */ /* 0x000fea0003800000 */
[----:B------:R-:W-:Y:S05]  /*2050*/  BPT.TRAP 0x1 ;  /* 0x000000040000795c */ /* 0x000fea0000300000 */
.L_x_31:
[----:B------:R-:W-:Y:S05]  /*2060*/  BSYNC.RECONVERGENT B0 ;  /* 0x0000000000007941 */ /* 0x000fea0003800200 */
.L_x_30:
[----:B------:R-:W-:Y:S02]  /*2070*/  UIADD3 UR5, UPT, UPT, UR4, 0x1, URZ ;  /* 0x0000000104057890 */ /* 0x000fe4000fffe0ff */
[----:B------:R-:W-:Y:S02]  /*2080*/  ULEA UR32, UR4, UR31, 0xb ;  /* 0x0000001f04207291 */ /* 0x000fe4000f8e58ff */
[----:B------:R-:W-:Y:S02]  /*2090*/  UISETP.NE.AND UP0, UPT, UR5, 0x22, UPT ;  /* 0x000000220500788c */ /* 0x000fe4000bf05270 */
[----:B------:R-:W-:Y:S02]  /*20a0*/  ULEA UR8, UR4, UR30, 0xc ;  /* 0x0000001e04087291 */ /* 0x000fe4000f8e60ff */
[----:B------:R-:W-:Y:S02]  /*20b0*/  USEL UR6, URZ, 0x1, UP0 ;  /* 0x00000001ff067887 */ /* 0x000fe40008000000 */
[----:B------:R-:W-:-:S02]  /*20c0*/  USEL UR7, UR5, URZ, UP0 ;  /* 0x000000ff05077287 */ /* 0x000fc40008000000 */
[----:B------:R-:W-:Y:S02]  /*20d0*/  UIADD3 UR4, UP0, UPT, UR28, 0x180, URZ ;  /* 0x000001801c047890 */ /* 0x000fe4000ff1e0ff */
[----:B------:R-:W-:Y:S01]  /*20e0*/  ULEA UR5, UR7, UR21, 0x3 ;  /* 0x0000001507057291 */ /* 0x000fe2000f8e18ff */
[----:B------:R-:W-:Y:S01]  /*20f0*/  LOP3.LUT R12, R12, UR6, RZ, 0x3c, !PT ;  /* 0x000000060c0c7c12 */ /* 0x000fe2000f8e3cff */
[----:B------:R-:W-:Y:S02]  /*2100*/  USHF.L.U32 UR34, UR13, 0x5, URZ ;  /* 0x000000050d227899 */ /* 0x000fe400080006ff */
[----:B------:R-:W-:Y:S01]  /*2110*/  UIADD3 UR13, UPT, UPT, UR13, 0x1, URZ ;  /* 0x000000010d0d7890 */ /* 0x000fe2000fffe0ff */
[----:B-1----:R-:W-:Y:S01]  /*2120*/  SHF.L.U32 R0, R12, 0x1f, RZ ;  /* 0x0000001f0c007819 */ /* 0x002fe200000006ff */
[----:B------:R-:W-:Y:S02]  /*2130*/  UIADD3 UR14, UP1, UPT, UR28, 0x80, URZ ;  /* 0x000000801c0e7890 */ /* 0x000fe4000ff3e0ff */
[----:B------:R-:W-:Y:S01]  /*2140*/  UIADD3 UR32, UPT, UPT, UR21, 0x4600, UR32 ;  /* 0x0000460015207890 */ /* 0x000fe2000fffe020 */
[----:B------:R3:W4:Y:S01]  /*2150*/  SYNCS.PHASECHK.TRANS64.TRYWAIT P0, [UR5+0x110], R0 ;  /* 0x00011000ff0075a7 */ /* 0x0007220008001105 */
[----:B------:R-:W-:-:S02]  /*2160*/  UIADD3.X UR5, UPT, UPT, URZ, UR29, URZ, UP0, !UPT ;  /* 0x0000001dff057290 */ /* 0x000fc400087fe4ff */
[----:B------:R-:W-:Y:S02]  /*2170*/  UISETP.NE.AND UP0, UPT, UR13, UR24, UPT ;  /* 0x000000180d00728c */ /* 0x000fe4000bf05270 */
[----:B------:R-:W-:Y:S02]  /*2180*/  UIADD3.X UR15, UPT, UPT, URZ, UR29, URZ, UP1, !UPT ;  /* 0x0000001dff0f7290 */ /* 0x000fe40008ffe4ff */
[----:B------:R-:W-:Y:S02]  /*2190*/  UPRMT UR16, URZ, 0x5410, UR27 ;  /* 0x00005410ff107896 */ /* 0x000fe4000800001b */
[----:B------:R-:W-:Y:S02]  /*21a0*/  UIADD3 UR8, UPT, UPT, UR21, 0x15600, UR8 ;  /* 0x0001560015087890 */ /* 0x000fe4000fffe008 */
[----:B------:R-:W-:Y:S01]  /*21b0*/  UPRMT UR6, URZ, 0x5410, UR26 ;  /* 0x00005410ff067896 */ /* 0x000fe2000800001a */
[----:B------:R-:W-:Y:S01]  /*21c0*/  UMOV UR18, 0x0 ;  /* 0x0000000000127882 */ /* 0x000fe20000000000 */
[----:B------:R-:W-:Y:S01]  /*21d0*/  UMOV UR19, 0x10000000 ;  /* 0x1000000000137882 */ /* 0x000fe20000000000 */
[----:B------:R-:W-:Y:S01]  /*21e0*/  UMOV UR12, UR36 ;  /* 0x00000024000c7c82 */ /* 0x000fe20008000000 */
[----:B------:R-:W-:Y:S01]  /*21f0*/  UMOV UR9, UR33 ;  /* 0x0000002100097c82 */ /* 0x000fe20008000000 */
[----:B------:R-:W-:Y:S01]  /*2200*/  UMOV UR10, UR34 ;  /* 0x00000022000a7c82 */ /* 0x000fe20008000000 */
[----:B------:R-:W-:Y:S03]  /*2210*/  UTMALDG.3D.MULTICAST [UR32], [UR14], UR16, desc[UR18] ;  /* 0x000012200e0073b4 */ /* 0x000fe60008011810 */
[----:B------:R1:W-:Y:S02]  /*2220*/  UTMALDG.3D.MULTICAST [UR8], [UR4], UR6, desc[UR18] ;  /* 0x00001208040073b4 */ /* 0x0003e40008011806 */
[----:B-1----:R-:W-:Y:S01]  /*2230*/  UMOV UR6, UR24 ;  /* 0x0000001800067c82 */ /* 0x002fe20008000000 */
[----:B------:R-:W-:Y:S01]  /*2240*/  UMOV UR4, UR7 ;  /* 0x0000000700047c82 */ /* 0x000fe20008000000 */
[----:B---3--:R-:W-:Y:S05]  /*2250*/  BRA.U UP0, `(.L_x_32) ;  /* 0xfffffffd00487547 */ /* 0x008fea000b83ffff */
.L_x_26:
[----:B------:R-:W-:Y:S01]  /*2260*/  ULEA UR4, UR7, UR21, 0x3 ;  /* 0x0000001507047291 */ /* 0x000fe2000f8e18ff */
[----:B-1----:R-:W-:Y:S01]  /*2270*/  SHF.L.U32 R0, R12, 0x1f, RZ ;  /* 0x0000001f0c007819 */ /* 0x002fe200000006ff */
[----:B------:R-:W-:Y:S01]  /*2280*/  @!P1 SYNCS.ARRIVE.TRANS64.A1T0 RZ, [UR21+0x248], RZ ;  /* 0x000248ffffff99a7 */ /* 0x000fe20008100015 */
[----:B------:R-:W-:-:S06]  /*2290*/  UISETP.GT.AND UP0, UPT, UR45, UR44, UPT ;  /* 0x0000002c2d00728c */ /* 0x000fcc000bf04270 */
[----:B--2-4-:R1:W2:Y:S03]  /*22a0*/  SYNCS.PHASECHK.TRANS64.TRYWAIT P0, [UR4+0x110], R0 ;  /* 0x00011000ff0075a7 */ /* 0x0142a60008001104 */
[----:B------:R-:W-:Y:S05]  /*22b0*/  BRA.U !UP0, `(.L_x_33) ;  /* 0x0000000108bc7547 */ /* 0x000fea000b800000 */
[----:B------:R-:W-:Y:S01]  /*22c0*/  UIADD3 UR13, UPT, UPT, UR47, UR6, URZ ;  /* 0x000000062f0d7290 */ /* 0x000fe2000fffe0ff */
[----:B------:R-:W-:-:S11]  /*22d0*/  UMOV UR4, UR7 ;  /* 0x0000000700047c82 */ /* 0x000fd60008000000 */
.L_x_39:
[----:B------:R-:W-:Y:S01]  /*22e0*/  ULEA UR17, UR4, UR21, 0x3 ;  /* 0x0000001504117291 */ /* 0x000fe2000f8e18ff */
[----:B--2---:R-:W-:Y:S01]  /*22f0*/  @!P3 MOV R2, 0x1800 ;  /* 0x000018000002b802 */ /* 0x004fe20000000f00 */
[----:B--2-4-:R-:W-:Y:S10]  /*2300*/  @P0 BRA `(.L_x_34) ;  /* 0x00000000000c0947 */ /* 0x014ff40003800000 */
[----:B------:R-:W-:-:S04]  /*2310*/  SHF.L.U32 R3, R12, 0x1f, RZ ;  /* 0x0000001f0c037819 */ /* 0x000fc800000006ff */
[----:B------:R-:W2:Y:S02]  /*2320*/  SYNCS.PHASECHK.TRANS64.TRYWAIT P0, [UR17+0x110], R3 ;  /* 0x00011003ff0075a7 */ /* 0x000ea40008001111 */
[----:B--2---:R-:W-:Y:S05]  /*2330*/  @!P0 BRA `(.L_x_35) ;  /* 0x0000006800c48947 */ /* 0x004fea0003800000 */
.L_x_34:
[----:B------:R2:W-:Y:S01]  /*2340*/  @!P3 SYNCS.ARRIVE.TRANS64 RZ, [UR17], R2 ;  /* 0x00000002ffffb9a7 */ /* 0x0005e20008000011 */
[----:B------:R-:W-:-:S04]  /*2350*/  ULOP3.LUT UR5, UR25, 0x2, URZ, 0xfc, !UPT ;  /* 0x0000000219057892 */ /* 0x000fc8000f8efcff */
[----:B------:R-:W-:-:S09]  /*2360*/  UISETP.NE.AND UP0, UPT, UR5, 0x2, UPT ;  /* 0x000000020500788c */ /* 0x000fd2000bf05270 */
[----:B------:R-:W-:Y:S05]  /*2370*/  BRA.U UP0, `(.L_x_36) ;  /* 0x0000000100047547 */ /* 0x000fea000b800000 */
[----:B------:R-:W-:Y:S05]  /*2380*/  BPT.TRAP 0x1 ;  /* 0x000000040000795c */ /* 0x000fea0000300000 */
.L_x_36:
[----:B------:R-:W-:Y:S04]  /*2390*/  BSSY.RECONVERGENT B0, `(.L_x_37) ;  /* 0x0000003000007945 */ /* 0x000fe80003800200 */
[----:B------:R-:W-:Y:S05]  /*23a0*/  @P2 BRA `(.L_x_38) ;  /* 0x0000000000042947 */ /* 0x000fea0003800000 */
[----:B------:R-:W-:Y:S05]  /*23b0*/  BPT.TRAP 0x1 ;  /* 0x000000040000795c */ /* 0x000fea0000300000 */
.L_x_38:
[----:B------:R-:W-:Y:S05]  /*23c0*/  BSYNC.RECONVERGENT B0 ;  /* 0x0000000000007941 */ /* 0x000fea0003800200 */
.L_x_37:
[----:B------:R-:W-:Y:S02]  /*23d0*/  UIADD3 UR5, UPT, UPT, UR4, 0x1, URZ ;  /* 0x0000000104057890 */ /* 0x000fe4000fffe0ff */
[----:B------:R-:W-:Y:S02]  /*23e0*/  UIADD3 UR14, UP1, UPT, UR28, 0x80, URZ ;  /* 0x000000801c0e7890 */ /* 0x000fe4000ff3e0ff */
[----:B------:R-:W-:Y:S02]  /*23f0*/  UISETP.NE.AND UP0, UPT, UR5, 0x22, UPT ;  /* 0x000000220500788c */ /* 0x000fe4000bf05270 */
[----:B------:R-:W-:Y:S02]  /*2400*/  ULEA UR16, UR4, UR38, 0xb ;  /* 0x0000002604107291 */ /* 0x000fe4000f8e58ff */
[----:B------:R-:W-:Y:S02]  /*2410*/  USEL UR8, URZ, 0x1, UP0 ;  /* 0x00000001ff087887 */ /* 0x000fe40008000000 */
[----:B------:R-:W-:-:S02]  /*2420*/  USEL UR7, UR5, URZ, UP0 ;  /* 0x000000ff05077287 */ /* 0x000fc40008000000 */
[----:B------:R-:W-:Y:S02]  /*2430*/  UIADD3 UR22, UP0, UPT, UR28, 0x180, URZ ;  /* 0x000001801c167890 */ /* 0x000fe4000ff1e0ff */
[----:B------:R-:W-:Y:S01]  /*2440*/  ULEA UR5, UR7, UR21, 0x3 ;  /* 0x0000001507057291 */ /* 0x000fe2000f8e18ff */
[----:B------:R-:W-:Y:S01]  /*2450*/  LOP3.LUT R12, R12, UR8, RZ, 0x3c, !PT ;  /* 0x000000080c0c7c12 */ /* 0x000fe2000f8e3cff */
[----:B------:R-:W-:Y:S02]  /*2460*/  ULEA UR8, UR4, UR37, 0xc ;  /* 0x0000002504087291 */ /* 0x000fe4000f8e60ff */
[----:B------:R-:W-:Y:S01]  /*2470*/  USHF.L.U32 UR18, UR6, 0x5, URZ ;  /* 0x0000000506127899 */ /* 0x000fe200080006ff */
[----:B-1----:R-:W-:Y:S01]  /*2480*/  SHF.L.U32 R0, R12, 0x1f, RZ ;  /* 0x0000001f0c007819 */ /* 0x002fe200000006ff */
[----:B------:R-:W-:Y:S02]  /*2490*/  UPRMT UR4, URZ, 0x5410, UR27 ;  /* 0x00005410ff047896 */ /* 0x000fe4000800001b */
[----:B------:R-:W-:Y:S01]  /*24a0*/  UIADD3.X UR15, UPT, UPT, URZ, UR29, URZ, UP1, !UPT ;  /* 0x0000001dff0f7290 */ /* 0x000fe20008ffe4ff */
[----:B------:R3:W4:Y:S01]  /*24b0*/  SYNCS.PHASECHK.TRANS64.TRYWAIT P0, [UR5+0x110], R0 ;  /* 0x00011000ff0075a7 */ /* 0x0007220008001105 */
[----:B------:R-:W-:-:S02]  /*24c0*/  UPRMT UR5, URZ, 0x5410, UR26 ;  /* 0x00005410ff057896 */ /* 0x000fc4000800001a */
[----:B------:R-:W-:Y:S01]  /*24d0*/  UIADD3.X UR23, UPT, UPT, URZ, UR29, URZ, UP0, !UPT ;  /* 0x0000001dff177290 */ /* 0x000fe200087fe4ff */
[----:B------:R-:W-:Y:S01]  /*24e0*/  UMOV UR32, 0x0 ;  /* 0x0000000000207882 */ /* 0x000fe20000000000 */
[----:B------:R-:W-:Y:S01]  /*24f0*/  UMOV UR33, 0x10000000 ;  /* 0x1000000000217882 */ /* 0x000fe20000000000 */
[----:B------:R-:W-:Y:S01]  /*2500*/  UMOV UR19, UR35 ;  /* 0x0000002300137c82 */ /* 0x000fe20008000000 */
[----:B------:R-:W-:Y:S01]  /*2510*/  UMOV UR20, UR36 ;  /* 0x0000002400147c82 */ /* 0x000fe20008000000 */
[----:B------:R-:W-:Y:S01]  /*2520*/  UMOV UR12, UR36 ;  /* 0x00000024000c7c82 */ /* 0x000fe20008000000 */
[----:B------:R-:W-:Y:S01]  /*2530*/  UMOV UR9, UR17 ;  /* 0x0000001100097c82 */ /* 0x000fe20008000000 */
[----:B------:R-:W-:Y:S01]  /*2540*/  UMOV UR10, UR18 ;  /* 0x00000012000a7c82 */ /* 0x000fe20008000000 */
[----:B------:R1:W-:Y:S01]  /*2550*/  UTMALDG.3D.MULTICAST [UR16], [UR14], UR4, desc[UR32] ;  /* 0x000020100e0073b4 */ /* 0x0003e20008011804 */
[----:B------:R-:W-:-:S04]  /*2560*/  UIADD3 UR6, UPT, UPT, UR6, 0x1, URZ ;  /* 0x0000000106067890 */ /* 0x000fc8000fffe0ff */
[----:B------:R-:W-:Y:S01]  /*2570*/  UISETP.NE.AND UP0, UPT, UR6, UR13, UPT ;  /* 0x0000000d0600728c */ /* 0x000fe2000bf05270 */
[----:B------:R3:W-:Y:S01]  /*2580*/  UTMALDG.3D.MULTICAST [UR8], [UR22], UR5, desc[UR32] ;  /* 0x00002008160073b4 */ /* 0x0007e20008011805 */
[----:B-1----:R-:W-:-:S07]  /*2590*/  UMOV UR4, UR7 ;  /* 0x0000000700047c82 */ /* 0x002fce0008000000 */
[----:B---3--:R-:W-:Y:S05]  /*25a0*/  BRA.U UP0, `(.L_x_39) ;  /* 0xfffffffd004c7547 */ /* 0x008fea000b83ffff */
.L_x_33:
[C---:B------:R-:W-:Y:S01]  /*25b0*/  LEA R3, R11.reuse, UR21, 0x3 ;  /* 0x000000150b037c11 */ /* 0x040fe2000f8e18ff */
[----:B------:R-:W-:Y:S01]  /*25c0*/  NOP ;  /* 0x0000000000007918 */ /* 0x000fe20000000000 */
[----:B-1----:R-:W-:Y:S02]  /*25d0*/  SHF.L.U32 R0, R10, 0x1f, RZ ;  /* 0x0000001f0a007819 */ /* 0x002fe400000006ff */
[----:B------:R-:W-:Y:S02]  /*25e0*/  LEA R5, R11, UR21, 0x4 ;  /* 0x000000150b057c11 */ /* 0x000fe4000f8e20ff */
[----:B--2-4-:R-:W1:Y:S02]  /*25f0*/  SYNCS.PHASECHK.TRANS64.TRYWAIT P0, [R3+URZ+0x250], R0 ;  /* 0x00025000030075a7 */ /* 0x014e6400080011ff */
[----:B-1----:R-:W-:Y:S05]  /*2600*/  @!P0 BRA `(.L_x_40) ;  /* 0x0000006800288947 */ /* 0x002fea0003800000 */
.L_x_146:
[----:B------:R-:W2:Y:S01]  /*2610*/  LDS.128 R4, [R5+0x2e0] ;  /* 0x0002e00005047984 */ /* 0x000ea20000000c00 */
[----:B------:R-:W-:Y:S01]  /*2620*/  UISETP.GE.AND UP0, UPT, UR42, 0x1, UPT ;  /* 0x000000012a00788c */ /* 0x000fe2000bf06270 */
[----:B------:R-:W-:Y:S01]  /*2630*/  @!PT LDS RZ, [RZ] ;  /* 0x00000000fffff984 */ /* 0x000fe20000000800 */
[----:B------:R-:W-:Y:S01]  /*2640*/  @!PT LDS RZ, [RZ] ;  /* 0x00000000fffff984 */ /* 0x000fe20000000800 */
[----:B------:R-:W-:Y:S01]  /*2650*/  @!PT LDS RZ, [RZ] ;  /* 0x00000000fffff984 */ /* 0x000fe20000000800 */
[----:B------:R-:W-:Y:S01]  /*2660*/  @!PT LDS RZ, [RZ] ;  /* 0x00000000fffff984 */ /* 0x000fe20000000800 */
[----:B------:R3:W-:Y:S06]  /*2670*/  MEMBAR.ALL.CTA ;  /* 0x0000000000007992 */ /* 0x0007ec0000008000 */
[----:B---3--:R-:W3:Y:S01]  /*2680*/  FENCE.VIEW.ASYNC.S ;  /* 0x00000000000073c6 */ /* 0x008ee20000000000 */
[----:B--2---:R-:W-:-:S13]  /*2690*/  LOP3.LUT P0, RZ, R6, 0x1, RZ, 0xc0, !PT ;  /* 0x0000000106ff7812 */ /* 0x004fda000780c0ff */
[----:B---3--:R-:W-:Y:S01]  /*26a0*/  VOTEU.ANY UP1, P0 ;  /* 0x0000000000ff7886 */ /* 0x008fe20000020100 */
[----:B------:R-:W-:-:S13]  /*26b0*/  PLOP3.LUT P0, PT, PT, PT, UP1, 0x80, 0x8 ;  /* 0x000000000008781c */ /* 0x000fda0003f0f018 */
[----:B-1----:R-:W-:Y:S02]  /*26c0*/  @P0 LOP3.LUT R0, R5, 0xffff, RZ, 0xc0, !PT ;  /* 0x0000ffff05000812 */ /* 0x002fe400078ec0ff */
[----:B------:R-:W-:Y:S02]  /*26d0*/  @P0 MOV R2, R4 ;  /* 0x0000000400020202 */ /* 0x000fe40000000f00 */
[----:B------:R-:W-:Y:S01]  /*26e0*/  @P0 R2UR UR5, R0 ;  /* 0x00000000000502ca */ /* 0x000fe200000e0000 */
[----:B------:R-:W-:Y:S01]  /*26f0*/  VIADD R0, R3, 0x260 ;  /* 0x0000026003007836 */ /* 0x000fe20000000000 */
[----:B------:R-:W-:Y:S02]  /*2700*/  @P0 SHF.R.U32.HI R4, RZ, 0x10, R5 ;  /* 0x00000010ff040819 */ /* 0x000fe40000011605 */
[----:B------:R-:W-:Y:S02]  /*2710*/  @P0 R2UR UR6, R2 ;  /* 0x00000000020602ca */ /* 0x000fe400000e0000 */
[----:B------:R-:W-:-:S02]  /*2720*/  PRMT R0, RZ, 0x654, R0 ;  /* 0x00000654ff007816 */ /* 0x000fc40000000000 */
[----:B------:R-:W-:Y:S02]  /*2730*/  @P0 R2UR UR4, R4 ;  /* 0x00000000040402ca */ /* 0x000fe400000e0000 */
[----:B------:R1:W-:Y:S03]  /*2740*/  SYNCS.ARRIVE.TRANS64.RED.A1T0 RZ, [R0+URZ], RZ ;  /* 0x000000ff00ff79a7 */ /* 0x0003e600081004ff */
[----:B------:R-:W-:-:S04]  /*2750*/  @UP1 UMOV UR39, UR5 ;  /* 0x0000000500271c82 */ /* 0x000fc80008000000 */
[----:B------:R-:W-:-:S04]  /*2760*/  @UP1 UMOV UR40, UR6 ;  /* 0x0000000600281c82 */ /* 0x000fc80008000000 */
[----:B------:R-:W-:Y:S01]  /*2770*/  @UP1 UMOV UR36, UR4 ;  /* 0x0000000400241c82 */ /* 0x000fe20008000000 */
[----:B------:R-:W-:Y:S05]  /*2780*/  BRA.U !UP0, `(.L_x_41) ;  /* 0x0000000108d47547 */ /* 0x000fea000b800000 */
[----:B------:R-:W2:Y:S01]  /*2790*/  LDCU.128 UR12, c[0x0][0xb10] ;  /* 0x00016200ff0c77ac */ /* 0x000ea20008000c00 */
[----:B------:R-:W3:Y:S01]  /*27a0*/  LDCU UR22, c[0x0][0xb20] ;  /* 0x00016400ff1677ac */ /* 0x000ee20008000800 */
[----:B------:R-:W4:Y:S01]  /*27b0*/  LDCU UR20, c[0x0][0xb0c] ;  /* 0x00016180ff1477ac */ /* 0x000f220008000800 */
[----:B------:R-:W1:Y:S01]  /*27c0*/  LDCU.64 UR8, c[0x0][0xb28] ;  /* 0x00016500ff0877ac */ /* 0x000e620008000a00 */
[----:B------:R-:W-:Y:S02]  /*27d0*/  UISETP.NE.AND UP3, UPT, UR42, 0x1, UPT ;  /* 0x000000012a00788c */ /* 0x000fe4000bf65270 */
[----:B--2---:R-:W-:Y:S02]  /*27e0*/  UIMAD.WIDE.U32 UR10, UR41, UR15, URZ ;  /* 0x0000000f290a72a5 */ /* 0x004fe4000f8e00ff */
[----:B------:R-:W-:Y:S02]  /*27f0*/  UIMAD.WIDE.U32 UR4, UR43, UR12, URZ ;  /* 0x0000000c2b0472a5 */ /* 0x000fe4000f8e00ff */
[----:B------:R-:W-:-:S02]  /*2800*/  UISETP.NE.AND UP0, UPT, UR14, 0x1, UPT ;  /* 0x000000010e00788c */ /* 0x000fc4000bf05270 */
[----:B------:R-:W-:Y:S01]  /*2810*/  UIMAD.WIDE.U32 UR18, UR39, UR15, URZ ;  /* 0x0000000f271272a5 */ /* 0x000fe2000f8e00ff */
[----:B------:R-:W-:Y:S02]  /*2820*/  UMOV UR10, UR11 ;  /* 0x0000000b000a7c82 */ /* 0x000fe40008000000 */
[----:B------:R-:W-:Y:S01]  /*2830*/  UMOV UR4, UR5 ;  /* 0x0000000500047c82 */ /* 0x000fe20008000000 */
[----:B---3--:R-:W-:Y:S02]  /*2840*/  USHF.R.U32.HI UR10, URZ, UR22, UR10 ;  /* 0x00000016ff0a7299 */ /* 0x008fe4000801160a */
[----:B----4-:R-:W-:Y:S02]  /*2850*/  UISETP.NE.AND UP2, UPT, UR20, 0x1, UPT ;  /* 0x000000011400788c */ /* 0x010fe4000bf45270 */
[----:B------:R-:W-:Y:S02]  /*2860*/  USHF.R.U32.HI UR4, URZ, UR13, UR4 ;  /* 0x0000000dff047299 */ /* 0x000fe40008011604 */
[----:B------:R-:W-:-:S02]  /*2870*/  USEL UR5, UR41, UR10, !UP0 ;  /* 0x0000000a29057287 */ /* 0x000fc4000c000000 */
[----:B------:R-:W-:Y:S02]  /*2880*/  USEL UR6, UR43, UR4, !UP2 ;  /* 0x000000042b067287 */ /* 0x000fe4000d000000 */
[----:B-1----:R-:W-:Y:S01]  /*2890*/  UIMAD.WIDE.U32 UR10, UR5, UR8, URZ ;  /* 0x00000008050a72a5 */ /* 0x002fe2000f8e00ff */
[----:B------:R-:W-:Y:S01]  /*28a0*/  UMOV UR4, UR19 ;  /* 0x0000001300047c82 */ /* 0x000fe20008000000 */
[----:B------:R-:W-:Y:S02]  /*28b0*/  UIMAD.WIDE.U32 UR16, UR40, UR12, URZ ;  /* 0x0000000c281072a5 */ /* 0x000fe4000f8e00ff */
[----:B------:R-:W-:-:S03]  /*28c0*/  UIMAD.WIDE.U32 UR18, UR6, UR8, URZ ;  /* 0x00000008061272a5 */ /* 0x000fc6000f8e00ff */
[----:B------:R-:W-:Y:S01]  /*28d0*/  UMOV UR10, UR11 ;  /* 0x0000000b000a7c82 */ /* 0x000fe20008000000 */
[----:B------:R-:W-:Y:S02]  /*28e0*/  USHF.R.U32.HI UR4, URZ, UR22, UR4 ;  /* 0x00000016ff047299 */ /* 0x000fe40008011604 */
[----:B------:R-:W-:Y:S01]  /*28f0*/  @UP3 USHF.R.U32.HI UR5, URZ, UR9, UR10 ;  /* 0x00000009ff053299 */ /* 0x000fe2000801160a */
[----:B------:R-:W-:Y:S01]  /*2900*/  UMOV UR16, UR17 ;  /* 0x0000001100107c82 */ /* 0x000fe20008000000 */
[----:B------:R-:W-:Y:S01]  /*2910*/  UMOV UR18, UR19 ;  /* 0x0000001300127c82 */ /* 0x000fe20008000000 */
[----:B------:R-:W-:Y:S02]  /*2920*/  USHF.R.U32.HI UR13, URZ, UR13, UR16 ;  /* 0x0000000dff0d7299 */ /* 0x000fe40008011610 */
[----:B------:R-:W-:Y:S02]  /*2930*/  USEL UR4, UR39, UR4, !UP0 ;  /* 0x0000000427047287 */ /* 0x000fe4000c000000 */
[----:B------:R-:W-:-:S02]  /*2940*/  @UP3 USHF.R.U32.HI UR6, URZ, UR9, UR18 ;  /* 0x00000009ff063299 */ /* 0x000fc40008011612 */
[----:B------:R-:W-:Y:S02]  /*2950*/  UIMAD UR10, UR42, UR5, URZ ;  /* 0x000000052a0a72a4 */ /* 0x000fe4000f8e02ff */
[----:B------:R-:W-:Y:S02]  /*2960*/  USEL UR5, UR40, UR13, !UP2 ;  /* 0x0000000d28057287 */ /* 0x000fe4000d000000 */
[----:B------:R-:W-:Y:S02]  /*2970*/  UIMAD UR12, UR42, UR6, URZ ;  /* 0x000000062a0c72a4 */ /* 0x000fe4000f8e02ff */
[----:B------:R-:W-:Y:S02]  /*2980*/  UISETP.GE.AND UP0, UPT, UR4, UR10, UPT ;  /* 0x0000000a0400728c */ /* 0x000fe4000bf06270 */
[----:B------:R-:W-:Y:S02]  /*2990*/  UIMAD.WIDE.U32 UR10, UR4, UR8, URZ ;  /* 0x00000008040a72a5 */ /* 0x000fe4000f8e00ff */
[----:B------:R-:W-:-:S02]  /*29a0*/  UISETP.GE.OR UP0, UPT, UR5, UR12, UP0 ;  /* 0x0000000c0500728c */ /* 0x000fc40008706670 */
        /* <DEDUP_REMOVED lines=19> */
.L_x_41:
[----:B------:R-:W2:Y:S02]  /*2ae0*/  LDCU UR4, c[0x0][0xb30] ;  /* 0x00016600ff0477ac */ /* 0x000ea40008000800 */
[----:B--2---:R-:W-:-:S09]  /*2af0*/  UISETP.NE.AND UP0, UPT, UR4, 0x1, UPT ;  /* 0x000000010400788c */ /* 0x004fd2000bf05270 */
        /* <DEDUP_REMOVED lines=18> */
.L_x_42:
[----:B------:R-:W-:Y:S01]  /*2c20*/  VIADD R11, R11, 0x1 ;  /* 0x000000010b0b7836 */ /* 0x000fe20000000000 */
[----:B------:R-:W-:Y:S01]  /*2c30*/  PLOP3.LUT P1, PT, PT, PT, PT, 0x80, 0x8 ;  /* 0x000000000008781c */ /* 0x000fe20003f2f070 */
[----:B------:R-:W-:Y:S02]  /*2c40*/  UIADD3 UR16, UPT, UPT, UR40, UR60, URZ ;  /* 0x0000003c28107290 */ /* 0x000fe4000fffe0ff */
[----:B------:R-:W-:Y:S01]  /*2c50*/  UIADD3 UR20, UPT, UPT, UR39, UR59, URZ ;  /* 0x0000003b27147290 */ /* 0x000fe2000fffe0ff */
[----:B------:R-:W-:-:S04]  /*2c60*/  ISETP.NE.AND P0, PT, R11, 0x2, PT ;  /* 0x000000020b00780c */ /* 0x000fc80003f05270 */
[----:B------:R-:W-:Y:S02]  /*2c70*/  SEL R3, RZ, 0x1, P0 ;  /* 0x00000001ff037807 */ /* 0x000fe40000000000 */
[----:B------:R-:W-:Y:S02]  /*2c80*/  SEL R11, R11, RZ, P0 ;  /* 0x000000ff0b0b7207 */ /* 0x000fe40000000000 */
[----:B------:R-:W-:Y:S01]  /*2c90*/  LOP3.LUT R10, R10, R3, RZ, 0x3c, !PT ;  /* 0x000000030a0a7212 */ /* 0x000fe200078e3cff */
[----:B------:R-:W-:Y:S06]  /*2ca0*/  BRA.U UP1, `(.L_x_43) ;  /* 0xfffffff101547547 */ /* 0x000fec000b83ffff */
[----:B------:R-:W-:Y:S01]  /*2cb0*/  UIADD3 UR21, UPT, UPT, UR21, 0x110, URZ ;  /* 0x0000011015157890 */ /* 0x000fe2000fffe0ff */
[----:B------:R-:W-:-:S03]  /*2cc0*/  SHF.L.U32 R3, R12, 0x1f, RZ ;  /* 0x0000001f0c037819 */ /* 0x000fc600000006ff */
[----:B------:R-:W-:-:S09]  /*2cd0*/  ULEA UR4, UR7, UR21, 0x3 ;  /* 0x0000001507047291 */ /* 0x000fd2000f8e18ff */
[----:B------:R-:W2:Y:S02]  /*2ce0*/  SYNCS.PHASECHK.TRANS64.TRYWAIT P0, [UR4], R3 ;  /* 0x00000003ff0075a7 */ /* 0x000ea40008001104 */
[----:B--2---:R-:W-:Y:S05]  /*2cf0*/  @!P0 BRA `(.L_x_44) ;  /* 0x0000006000808947 */ /* 0x004fea0003800000 */
.L_x_148:
[----:B------:R-:W-:-:S04]  /*2d00*/  UIADD3 UR4, UPT, UPT, UR7, 0x1, URZ ;  /* 0x0000000107047890 */ /* 0x000fc8000fffe0ff */
[----:B------:R-:W-:-:S04]  /*2d10*/  UISETP.NE.AND UP0, UPT, UR4, 0x22, UPT ;  /* 0x000000220400788c */ /* 0x000fc8000bf05270 */
[----:B------:R-:W-:Y:S02]  /*2d20*/  USEL UR6, URZ, 0x1, UP0 ;  /* 0x00000001ff067887 */ /* 0x000fe40008000000 */
[----:B------:R-:W-:-:S04]  /*2d30*/  USEL UR4, UR4, URZ, UP0 ;  /* 0x000000ff04047287 */ /* 0x000fc80008000000 */
[----:B------:R-:W-:Y:S01]  /*2d40*/  ULEA UR5, UR4, UR21, 0x3 ;  /* 0x0000001504057291 */ /* 0x000fe2000f8e18ff */
[----:B------:R-:W-:-:S04]  /*2d50*/  LOP3.LUT R2, R12, UR6, RZ, 0x3c, !PT ;  /* 0x000000060c027c12 */ /* 0x000fc8000f8e3cff */
[----:B-1----:R-:W-:-:S04]  /*2d60*/  SHF.L.U32 R3, R2, 0x1f, RZ ;  /* 0x0000001f02037819 */ /* 0x002fc800000006ff */
[----:B------:R-:W1:Y:S02]  /*2d70*/  SYNCS.PHASECHK.TRANS64.TRYWAIT P0, [UR5], R3 ;  /* 0x00000003ff0075a7 */ /* 0x000e640008001105 */
[----:B-1----:R-:W-:Y:S05]  /*2d80*/  @!P0 BRA `(.L_x_45) ;  /* 0x0000006000748947 */ /* 0x002fea0003800000 */
.L_x_150:
        /* <DEDUP_REMOVED lines=9> */
.L_x_152:
        /* <DEDUP_REMOVED lines=9> */
.L_x_154:
        /* <DEDUP_REMOVED lines=9> */
.L_x_156:
        /* <DEDUP_REMOVED lines=9> */
.L_x_158:
        /* <DEDUP_REMOVED lines=9> */
.L_x_160:
        /* <DEDUP_REMOVED lines=9> */
.L_x_162:
        /* <DEDUP_REMOVED lines=9> */
.L_x_164:
        /* <DEDUP_REMOVED lines=9> */
.L_x_166:
        /* <DEDUP_REMOVED lines=9> */
.L_x_168:
        /* <DEDUP_REMOVED lines=9> */
.L_x_170:
        /* <DEDUP_REMOVED lines=9> */
.L_x_172:
        /* <DEDUP_REMOVED lines=9> */
.L_x_174:
        /* <DEDUP_REMOVED lines=9> */
.L_x_176:
        /* <DEDUP_REMOVED lines=9> */
.L_x_178:
        /* <DEDUP_REMOVED lines=9> */
.L_x_180:
        /* <DEDUP_REMOVED lines=9> */
.L_x_182:
        /* <DEDUP_REMOVED lines=9> */
.L_x_184:
        /* <DEDUP_REMOVED lines=9> */
.L_x_186:
        /* <DEDUP_REMOVED lines=9> */
.L_x_188:
        /* <DEDUP_REMOVED lines=9> */
.L_x_190:
        /* <DEDUP_REMOVED lines=9> */
.L_x_192:
        /* <DEDUP_REMOVED lines=9> */
.L_x_194:
        /* <DEDUP_REMOVED lines=9> */
.L_x_196:
        /* <DEDUP_REMOVED lines=9> */
.L_x_198:
        /* <DEDUP_REMOVED lines=9> */
.L_x_200:
        /* <DEDUP_REMOVED lines=9> */
.L_x_202:
        /* <DEDUP_REMOVED lines=9> */
.L_x_204:
        /* <DEDUP_REMOVED lines=9> */
.L_x_206:
        /* <DEDUP_REMOVED lines=9> */
.L_x_208:
        /* <DEDUP_REMOVED lines=9> */
.L_x_210:
        /* <DEDUP_REMOVED lines=9> */
.L_x_212:
[----:B------:R-:W-:-:S04]  /*3f00*/  UIADD3 UR4, UPT, UPT, UR4, 0x1, URZ ;  /* 0x0000000104047890 */ /* 0x000fc8000fffe0ff */
[----:B------:R-:W-:-:S04]  /*3f10*/  UISETP.NE.AND UP0, UPT, UR4, 0x22, UPT ;  /* 0x000000220400788c */ /* 0x000fc8000bf05270 */
[----:B------:R-:W-:Y:S02]  /*3f20*/  USEL UR5, URZ, 0x1, UP0 ;  /* 0x00000001ff057887 */ /* 0x000fe40008000000 */
[----:B------:R-:W-:-:S04]  /*3f30*/  USEL UR4, UR4, URZ, UP0 ;  /* 0x000000ff04047287 */ /* 0x000fc80008000000 */
[----:B------:R-:W-:Y:S01]  /*3f40*/  ULEA UR4, UR4, UR21, 0x3 ;  /* 0x0000001504047291 */ /* 0x000fe2000f8e18ff */
[----:B-1----:R-:W-:-:S04]  /*3f50*/  LOP3.LUT R3, R2, UR5, RZ, 0x3c, !PT ;  /* 0x0000000502037c12 */ /* 0x002fc8000f8e3cff */
[----:B------:R-:W-:Y:S01]  /*3f60*/  SHF.L.U32 R3, R3, 0x1f, RZ ;  /* 0x0000001f03037819 */ /* 0x000fe200000006ff */
[----:B------:R-:W-:-:S07]  /*3f70*/  IMAD.U32 R0, RZ, RZ, UR4 ;  /* 0x00000004ff007e24 */ /* 0x000fce000f8e00ff */
.L_x_77:
[----:B-1----:R1:W2:Y:S02]  /*3f80*/  SYNCS.PHASECHK.TRANS64.TRYWAIT P0, [R0+URZ], R3 ;  /* 0x00000003000075a7 */ /* 0x0022a400080011ff */
[----:B--2---:R-:W-:Y:S05]  /*3f90*/  @!P0 NANOSLEEP.SYNCS 0x989680 ;  /* 0x009896800000895d */ /* 0x004fea0003900000 */
[----:B------:R-:W2:Y:S02]  /*3fa0*/  @!P0 SYNCS.PHASECHK.TRANS64 P0, [R0+URZ], R3 ;  /* 0x00000003000085a7 */ /* 0x000ea400080010ff */
[----:B--2---:R-:W-:Y:S05]  /*3fb0*/  @P0 EXIT ;  /* 0x000000000000094d */ /* 0x004fea0003800000 */
[----:B------:R-:W-:Y:S05]  /*3fc0*/  BRA `(.L_x_77) ;  /* 0xfffffffc00ec7947 */ /* 0x000fea000383ffff */
.L_x_23:
[----:B------:R-:W2:Y:S02]  /*3fd0*/  S2UR UR4, SR_CgaCtaId ;  /* 0x00000000000479c3 */ /* 0x000ea40000008800 */
[----:B--2---:R-:W-:-:S04]  /*3fe0*/  UISETP.NE.AND UP0, UPT, UR4, URZ, UPT ;  /* 0x000000ff0400728c */ /* 0x004fc8000bf05270 */
[----:B------:R-:W-:-:S09]  /*3ff0*/  UISETP.NE.OR UP0, UPT, UR17, 0x1, UP0 ;  /* 0x000000011100788c */ /* 0x000fd20008705670 */
[----:B------:R-:W-:Y:S05]  /*4000*/  BRA.U UP0, `(.L_x_78) ;  /* 0x00000005004c7547 */ /* 0x000fea000b800000 */
[----:B------:R-:W2:Y:S01]  /*4010*/  S2UR UR5, SR_CgaCtaId ;  /* 0x00000000000579c3 */ /* 0x000ea20000008800 */
[----:B------:R-:W-:Y:S01]  /*4020*/  UMOV UR4, 0x400 ;  /* 0x0000040000047882 */ /* 0x000fe20000000000 */
[----:B------:R-:W-:Y:S01]  /*4030*/  ISETP.GE.U32.AND P2, PT, R0, 0x8, PT ;  /* 0x000000080000780c */ /* 0x000fe20003f46070 */
[----:B------:R-:W-:Y:S01]  /*4040*/  IMAD.MOV.U32 R12, RZ, RZ, 0x1 ;  /* 0x00000001ff0c7424 */ /* 0x000fe200078e00ff */
[----:B------:R-:W-:Y:S02]  /*4050*/  CS2R R10, SRZ ;  /* 0x00000000000a7805 */ /* 0x000fe4000001ff00 */
[----:B------:R-:W-:Y:S01]  /*4060*/  CS2R R8, SRZ ;  /* 0x0000000000087805 */ /* 0x000fe2000001ff00 */
[----:B--2---:R-:W-:-:S03]  /*4070*/  ULEA UR6, UR5, UR4, 0x18 ;  /* 0x0000000405067291 */ /* 0x004fc6000f8ec0ff */
[----:B------:R-:W-:-:S09]  /*4080*/  UMOV UR5, URZ ;  /* 0x000000ff00057c82 */ /* 0x000fd20008000000 */
.L_x_82:
[----:B------:R-:W-:Y:S02]  /*4090*/  LEA R2, R8, UR6, 0x3 ;  /* 0x0000000608027c11 */ /* 0x000fe4000f8e18ff */
[----:B------:R-:W-:-:S03]  /*40a0*/  SHF.L.U32 R5, R9, 0x1f, RZ ;  /* 0x0000001f09057819 */ /* 0x000fc600000006ff */
[----:B------:R-:W-:Y:S01]  /*40b0*/  VIADD R4, R2, 0x2c0 ;  /* 0x000002c002047836 */ /* 0x000fe20000000000 */
[----:B------:R-:W2:Y:S02]  /*40c0*/  SYNCS.PHASECHK.TRANS64.TRYWAIT P0, [R2+URZ+0x2b0], R5 ;  /* 0x0002b005020075a7 */ /* 0x000ea400080011ff */
[----:B--2---:R-:W-:Y:S05]  /*40d0*/  @!P0 BRA `(.L_x_79) ;  /* 0x0000005800a08947 */ /* 0x004fea0003800000 */
.L_x_213:
[----:B------:R-:W-:Y:S01]  /*40e0*/  ULEA UR4, UR5, UR6, 0x3 ;  /* 0x0000000605047291 */ /* 0x000fe2000f8e18ff */
[----:B------:R-:W-:Y:S02]  /*40f0*/  PRMT R4, RZ, 0x654, R4 ;  /* 0x00000654ff047816 */ /* 0x000fe40000000004 */
[----:B--2---:R-:W-:Y:S01]  /*4100*/  SHF.L.U32 R5, R12, 0x1f, RZ ;  /* 0x0000001f0c057819 */ /* 0x004fe200000006ff */
[----:B------:R-:W-:Y:S01]  /*4110*/  UIADD3 UR7, UPT, UPT, UR4, 0x250, URZ ;  /* 0x0000025004077890 */ /* 0x000fe2000fffe0ff */
[----:B------:R2:W-:Y:S05]  /*4120*/  SYNCS.ARRIVE.TRANS64.RED.A1T0 RZ, [R4+URZ], RZ ;  /* 0x000000ff04ff79a7 */ /* 0x0005ea00081004ff */
[----:B------:R-:W-:Y:S01]  /*4130*/  IMAD.U32 R7, RZ, RZ, UR7 ;  /* 0x00000007ff077e24 */ /* 0x000fe2000f8e00ff */
[----:B------:R-:W3:Y:S04]  /*4140*/  SYNCS.PHASECHK.TRANS64.TRYWAIT P0, [UR4+0x260], R5 ;  /* 0x00026005ff0075a7 */ /* 0x000ee80008001104 */
[----:B------:R-:W-:Y:S01]  /*4150*/  PRMT R6, R0, 0x654, R7 ;  /* 0x0000065400067816 */ /* 0x000fe20000000007 */
[----:B--2---:R-:W-:Y:S01]  /*4160*/  @!P2 IMAD.MOV.U32 R4, RZ, RZ, 0x10 ;  /* 0x00000010ff04a424 */ /* 0x004fe200078e00ff */
[----:B---3--:R-:W-:Y:S06]  /*4170*/  @!P0 BRA `(.L_x_80) ;  /* 0x00000058008c8947 */ /* 0x008fec0003800000 */
.L_x_215:
[----:B------:R-:W-:Y:S01]  /*4180*/  ULEA UR8, UR5, UR6, 0x4 ;  /* 0x0000000605087291 */ /* 0x000fe2000f8e20ff */
[----:B------:R-:W-:Y:S01]  /*4190*/  SEL R3, R6, R3, !P2 ;  /* 0x0000000306037207 */ /* 0x000fe20005000000 */
[----:B------:R-:W-:Y:S01]  /*41a0*/  UIADD3 UR9, UPT, UPT, UR4, 0x250, URZ ;  /* 0x0000025004097890 */ /* 0x000fe2000fffe0ff */
[----:B--2---:R-:W-:Y:S01]  /*41b0*/  LEA R2, R11, UR6, 0x3 ;  /* 0x000000060b027c11 */ /* 0x004fe2000f8e18ff */
[----:B------:R-:W-:Y:S01]  /*41c0*/  UIADD3 UR8, UPT, UPT, UR8, 0x2e0, URZ ;  /* 0x000002e008087890 */ /* 0x000fe2000fffe0ff */
[----:B------:R-:W-:Y:S01]  /*41d0*/  SHF.L.U32 R5, R10, 0x1f, RZ ;  /* 0x0000001f0a057819 */ /* 0x000fe200000006ff */
[----:B------:R2:W-:Y:S01]  /*41e0*/  @!P2 SYNCS.ARRIVE.TRANS64.RED RZ, [R3+URZ], R4 ;  /* 0x0000000403ffa9a7 */ /* 0x0005e200080004ff */
[----:B------:R-:W-:Y:S01]  /*41f0*/  UIADD3 UR4, UPT, UPT, UR5, 0x1, URZ ;  /* 0x0000000105047890 */ /* 0x000fe2000fffe0ff */
[----:B------:R-:W-:-:S03]  /*4200*/  VIADD R8, R8, 0x1 ;  /* 0x0000000108087836 */ /* 0x000fc60000000000 */
[----:B------:R-:W-:Y:S02]  /*4210*/  UISETP.NE.AND UP0, UPT, UR4, 0x2, UPT ;  /* 0x000000020400788c */ /* 0x000fe4000bf05270 */
[----:B------:R-:W-:Y:S06]  /*4220*/  UGETNEXTWORKID.BROADCAST [UR8], [UR9] ;  /* 0x00000000080073ca */ /* 0x000fec0008000100 */
[----:B------:R-:W-:Y:S01]  /*4230*/  USEL UR7, URZ, 0x1, UP0 ;  /* 0x00000001ff077887 */ /* 0x000fe20008000000 */
[----:B------:R-:W-:Y:S01]  /*4240*/  ISETP.NE.AND P0, PT, R8, 0x2, PT ;  /* 0x000000020800780c */ /* 0x000fe20003f05270 */
[----:B------:R-:W-:Y:S01]  /*4250*/  USEL UR5, UR4, URZ, UP0 ;  /* 0x000000ff04057287 */ /* 0x000fe20008000000 */
[----:B------:R-:W3:Y:S03]  /*4260*/  SYNCS.PHASECHK.TRANS64.TRYWAIT P1, [R2+URZ+0x250], R5 ;  /* 0x00025005020075a7 */ /* 0x000ee600080211ff */
[----:B------:R-:W-:Y:S01]  /*4270*/  LOP3.LUT R12, R12, UR7, RZ, 0x3c, !PT ;  /* 0x000000070c0c7c12 */ /* 0x000fe2000f8e3cff */
[----:B--23--:R-:W-:Y:S07]  /*4280*/  @!P1 BRA `(.L_x_81) ;  /* 0x0000005800609947 */ /* 0x00cfee0003800000 */
.L_x_216:
[C---:B------:R-:W-:Y:S01]  /*4290*/  LEA R4, R11.reuse, UR6, 0x4 ;  /* 0x000000060b047c11 */ /* 0x040fe2000f8e20ff */
[----:B--2---:R-:W-:Y:S01]  /*42a0*/  VIADD R2, R2, 0x260 ;  /* 0x0000026002027836 */ /* 0x004fe20000000000 */
[----:B------:R-:W-:Y:S01]  /*42b0*/  SEL R8, R8, RZ, P0 ;  /* 0x000000ff08087207 */ /* 0x000fe20000000000 */
[----:B------:R-:W-:-:S03]  /*42c0*/  VIADD R11, R11, 0x1 ;  /* 0x000000010b0b7836 */ /* 0x000fc60000000000 */
[----:B------:R-:W2:Y:S01]  /*42d0*/  LDS.128 R4, [R4+0x2e0] ;  /* 0x0002e00004047984 */ /* 0x000ea20000000c00 */
[----:B------:R-:W-:Y:S02]  /*42e0*/  PRMT R2, RZ, 0x654, R2 ;  /* 0x00000654ff027816 */ /* 0x000fe40000000002 */
[C---:B------:R-:W-:Y:S01]  /*42f0*/  ISETP.NE.AND P1, PT, R11.reuse, 0x2, PT ;  /* 0x000000020b00780c */ /* 0x040fe20003f25270 */
[----:B------:R-:W-:Y:S01]  /*4300*/  @!PT LDS RZ, [RZ] ;  /* 0x00000000fffff984 */ /* 0x000fe20000000800 */
[----:B------:R-:W-:Y:S01]  /*4310*/  @!PT LDS RZ, [RZ] ;  /* 0x00000000fffff984 */ /* 0x000fe20000000800 */
[----:B------:R-:W-:Y:S01]  /*4320*/  @!PT LDS RZ, [RZ] ;  /* 0x00000000fffff984 */ /* 0x000fe20000000800 */
[----:B------:R-:W-:Y:S01]  /*4330*/  @!PT LDS RZ, [RZ] ;  /* 0x00000000fffff984 */ /* 0x000fe20000000800 */
[----:B------:R3:W-:Y:S06]  /*4340*/  MEMBAR.ALL.CTA ;  /* 0x0000000000007992 */ /* 0x0007ec0000008000 */
[----:B---3--:R-:W3:Y:S01]  /*4350*/  FENCE.VIEW.ASYNC.S ;  /* 0x00000000000073c6 */ /* 0x008ee20000000000 */
[----:B------:R-:W-:Y:S01]  /*4360*/  SEL R11, R11, RZ, P1 ;  /* 0x000000ff0b0b7207 */ /* 0x000fe20000800000 */
[----:B---3--:R3:W-:Y:S01]  /*4370*/  SYNCS.ARRIVE.TRANS64.RED.A1T0 RZ, [R2+URZ], RZ ;  /* 0x000000ff02ff79a7 */ /* 0x0087e200081004ff */
[----:B--2---:R-:W-:-:S02]  /*4380*/  LOP3.LUT P3, RZ, R6, 0x1, RZ, 0xc0, !PT ;  /* 0x0000000106ff7812 */ /* 0x004fc4000786c0ff */
[----:B------:R-:W-:-:S04]  /*4390*/  SEL R5, RZ, 0x1, P1 ;  /* 0x00000001ff057807 */ /* 0x000fc80000800000 */
[----:B------:R-:W-:Y:S02]  /*43a0*/  LOP3.LUT R10, R10, R5, RZ, 0x3c, !PT ;  /* 0x000000050a0a7212 */ /* 0x000fe400078e3cff */
[----:B---3--:R-:W-:-:S04]  /*43b0*/  SEL R2, RZ, 0x1, P0 ;  /* 0x00000001ff027807 */ /* 0x008fc80000000000 */
[----:B------:R-:W-:Y:S01]  /*43c0*/  LOP3.LUT R9, R9, R2, RZ, 0x3c, !PT ;  /* 0x0000000209097212 */ /* 0x000fe200078e3cff */
[----:B------:R-:W-:Y:S06]  /*43d0*/  @P3 BRA `(.L_x_82) ;  /* 0xfffffffc002c3947 */ /* 0x000fec000383ffff */
[----:B------:R-:W-:Y:S01]  /*43e0*/  ULEA UR4, UR5, UR6, 0x3 ;  /* 0x0000000605047291 */ /* 0x000fe2000f8e18ff */
[----:B------:R-:W-:-:S08]  /*43f0*/  SHF.L.U32 R3, R12, 0x1f, RZ ;  /* 0x0000001f0c037819 */ /* 0x000fd000000006ff */
[----:B------:R-:W2:Y:S02]  /*4400*/  SYNCS.PHASECHK.TRANS64 P0, [UR4+0x260], R3 ;  /* 0x00026003ff0075a7 */ /* 0x000ea40008001004 */
[----:B--2---:R-:W-:Y:S05]  /*4410*/  @P0 BRA `(.L_x_83) ;  /* 0x0000000000080947 */ /* 0x004fea0003800000 */
[----:B------:R-:W2:Y:S02]  /*4420*/  SYNCS.PHASECHK.TRANS64.TRYWAIT P0, [UR4+0x260], R3 ;  /* 0x00026003ff0075a7 */ /* 0x000ea40008001104 */
[----:B--2---:R-:W-:Y:S05]  /*4430*/  @!P0 BRA `(.L_x_84) ;  /* 0x0000005800088947 */ /* 0x004fea0003800000 */
.L_x_83:
[----:B------:R-:W-:-:S04]  /*4440*/  UIADD3 UR7, UPT, UPT, UR5, 0x1, URZ ;  /* 0x0000000105077890 */ /* 0x000fc8000fffe0ff */
[----:B------:R-:W-:-:S04]  /*4450*/  UISETP.NE.AND UP0, UPT, UR7, 0x2, UPT ;  /* 0x000000020700788c */ /* 0x000fc8000bf05270 */
[----:B------:R-:W-:Y:S02]  /*4460*/  USEL UR8, URZ, 0x1, UP0 ;  /* 0x00000001ff087887 */ /* 0x000fe40008000000 */
[----:B------:R-:W-:-:S04]  /*4470*/  USEL UR7, UR7, URZ, UP0 ;  /* 0x000000ff07077287 */ /* 0x000fc80008000000 */
[----:B------:R-:W-:Y:S01]  /*4480*/  ULEA UR7, UR7, UR6, 0x3 ;  /* 0x0000000607077291 */ /* 0x000fe2000f8e18ff */
[----:B--2---:R-:W-:-:S04]  /*4490*/  LOP3.LUT R3, R12, UR8, RZ, 0x3c, !PT ;  /* 0x000000080c037c12 */ /* 0x004fc8000f8e3cff */
[----:B------:R-:W-:-:S04]  /*44a0*/  SHF.L.U32 R0, R3, 0x1f, RZ ;  /* 0x0000001f03007819 */ /* 0x000fc800000006ff */
[----:B------:R-:W2:Y:S02]  /*44b0*/  SYNCS.PHASECHK.TRANS64 P0, [UR7+0x260], R0 ;  /* 0x00026000ff0075a7 */ /* 0x000ea40008001007 */
[----:B-12---:R-:W-:Y:S05]  /*44c0*/  @P0 EXIT ;  /* 0x000000000000094d */ /* 0x006fea0003800000 */
[----:B------:R-:W-:Y:S02]  /*44d0*/  SHF.L.U32 R3, R3, 0x1f, RZ ;  /* 0x0000001f03037819 */ /* 0x000fe400000006ff */
[----:B------:R-:W-:-:S07]  /*44e0*/  MOV R0, UR7 ;  /* 0x0000000700007c02 */ /* 0x000fce0008000f00 */
.L_x_85:
[----:B-1----:R1:W2:Y:S02]  /*44f0*/  SYNCS.PHASECHK.TRANS64.TRYWAIT P0, [R0+URZ+0x260], R3 ;  /* 0x00026003000075a7 */ /* 0x0022a400080011ff */
[----:B--2---:R-:W-:Y:S05]  /*4500*/  @!P0 NANOSLEEP.SYNCS 0x989680 ;  /* 0x009896800000895d */ /* 0x004fea0003900000 */
[----:B------:R-:W2:Y:S02]  /*4510*/  @!P0 SYNCS.PHASECHK.TRANS64 P0, [R0+URZ+0x260], R3 ;  /* 0x00026003000085a7 */ /* 0x000ea400080010ff */
[----:B--2---:R-:W-:Y:S05]  /*4520*/  @P0 EXIT ;  /* 0x000000000000094d */ /* 0x004fea0003800000 */
[----:B------:R-:W-:Y:S05]  /*4530*/  BRA `(.L_x_85) ;  /* 0xfffffffc00ec7947 */ /* 0x000fea000383ffff */
.L_x_78:
[----:B------:R-:W-:Y:S05]  /*4540*/  BRA.U UP6, `(.L_x_86) ;  /* 0x0000000d06847547 */ /* 0x000fea000b800000 */
[----:B------:R-:W2:Y:S01]  /*4550*/  S2UR UR7, SR_CgaCtaId ;  /* 0x00000000000779c3 */ /* 0x000ea20000008800 */
[----:B------:R-:W-:Y:S01]  /*4560*/  UMOV UR4, 0x40 ;  /* 0x0000004000047882 */ /* 0x000fe20000000000 */
[----:B------:R-:W-:Y:S01]  /*4570*/  NOP ;  /* 0x0000000000007918 */ /* 0x000fe20000000000 */
[----:B------:R-:W-:Y:S01]  /*4580*/  UMOV UR6, 0x400 ;  /* 0x0000040000067882 */ /* 0x000fe20000000000 */
[----:B--2---:R-:W-:Y:S02]  /*4590*/  ULEA UR5, UR7, UR4, 0x18 ;  /* 0x0000000407057291 */ /* 0x004fe4000f8ec0ff */
[----:B------:R-:W-:-:S07]  /*45a0*/  ULEA UR6, UR7, UR6, 0x18 ;  /* 0x0000000607067291 */ /* 0x000fce000f8ec0ff */
[----:B------:R-:W2:Y:S02]  /*45b0*/  LDS.U8 R0, [UR5+0x1c] ;  /* 0x00001c05ff007984 */ /* 0x000ea40008000000 */
[----:B--2---:R-:W-:-:S13]  /*45c0*/  ISETP.NE.AND P0, PT, R0, RZ, PT ;  /* 0x000000ff0000720c */ /* 0x004fda0003f05270 */
[----:B------:R-:W-:Y:S05]  /*45d0*/  @P0 BRA `(.L_x_87) ;  /* 0x0000000000580947 */ /* 0x000fea0003800000 */
[----:B------:R-:W-:-:S13]  /*45e0*/  ELECT P0, URZ, PT ;  /* 0x0000000000ff782f */ /* 0x000fda0003800000 */
[----:B------:R-:W-:Y:S05]  /*45f0*/  @!P0 BRA `(.L_x_88) ;  /* 0x0000000000608947 */ /* 0x000fea0003800000 */
[----:B------:R-:W-:Y:S01]  /*4600*/  UMOV UR4, 0x10 ;  /* 0x0000001000047882 */ /* 0x000fe20000000000 */
[----:B------:R-:W-:Y:S01]  /*4610*/  HFMA2 R0, -RZ, RZ, 0, 5.9604644775390625e-08 ;  /* 0x00000001ff007431 */ /* 0x000fe200000001ff */
[----:B------:R-:W-:-:S03]  /*4620*/  MOV R3, 0xffff ;  /* 0x0000ffff00037802 */ /* 0x000fc60000000f00 */
[----:B------:R-:W-:Y:S04]  /*4630*/  DEPBAR.LE SB2, 0x36 ;  /* 0x0000ad800000791a */ /* 0x000fe80000000000 */
[----:B------:R-:W2:Y:S02]  /*4640*/  UTCATOMSWS.FIND_AND_SET.ALIGN UP0, UR4, UR4 ;  /* 0x00000004000475e3 */ /* 0x000ea40008000800 */
[----:B--2---:R-:W-:Y:S01]  /*4650*/  MOV R4, UR4 ;  /* 0x0000000400047c02 */ /* 0x004fe20008000f00 */
[----:B------:R-:W-:Y:S06]  /*4660*/  BRA.U UP0, `(.L_x_89) ;  /* 0x0000000100187547 */ /* 0x000fec000b800000 */
.L_x_90:
[----:B------:R-:W-:Y:S05]  /*4670*/  NANOSLEEP 0x64 ;  /* 0x000000640000795d */ /* 0x000fea0003800000 */
[----:B------:R-:W-:-:S05]  /*4680*/  UMOV UR4, 0x10 ;  /* 0x0000001000047882 */ /* 0x000fca0000000000 */
[----:B------:R-:W-:Y:S04]  /*4690*/  DEPBAR.LE SB2, 0x36 ;  /* 0x0000ad800000791a */ /* 0x000fe80000000000 */
[----:B------:R-:W2:Y:S02]  /*46a0*/  UTCATOMSWS.FIND_AND_SET.ALIGN UP0, UR4, UR4 ;  /* 0x00000004000475e3 */ /* 0x000ea40008000800 */
[----:B--2---:R-:W-:Y:S01]  /*46b0*/  MOV R4, UR4 ;  /* 0x0000000400047c02 */ /* 0x004fe20008000f00 */
[----:B------:R-:W-:Y:S05]  /*46c0*/  BRA.U !UP0, `(.L_x_90) ;  /* 0xfffffffd08e87547 */ /* 0x000fea000b83ffff */
.L_x_89:
[-C--:B------:R-:W-:Y:S02]  /*46d0*/  SHF.L.U32 R3, R3, R4.reuse, RZ ;  /* 0x0000000403037219 */ /* 0x080fe400000006ff */
[----:B------:R-:W-:Y:S01]  /*46e0*/  SHF.L.U32 R0, R0, R4, RZ ;  /* 0x0000000400007219 */ /* 0x000fe200000006ff */
[----:B------:R-:W-:Y:S02]  /*46f0*/  IMAD.SHL.U32 R4, R4, 0x20, RZ ;  /* 0x0000002004047824 */ /* 0x000fe400078e00ff */
[----:B------:R2:W-:Y:S04]  /*4700*/  ATOMS.OR RZ, [UR5+0x14], R3 ;  /* 0x00001403ffff798c */ /* 0x0005e8000b000005 */
[----:B------:R2:W-:Y:S04]  /*4710*/  ATOMS.OR RZ, [UR5+0x18], R0 ;  /* 0x00001800ffff798c */ /* 0x0005e8000b000005 */
[----:B------:R2:W-:Y:S01]  /*4720*/  STS [UR6+0x300], R4 ;  /* 0x00030004ff007988 */ /* 0x0005e20008000806 */
[----:B------:R-:W-:Y:S05]  /*4730*/  BRA `(.L_x_88) ;  /* 0x0000000000107947 */ /* 0x000fea0003800000 */
.L_x_87:
[----:B------:R-:W-:Y:S02]  /*4740*/  MOV R0, 0xffffffff ;  /* 0xffffffff00007802 */ /* 0x000fe40000000f00 */
[----:B------:R-:W-:-:S03]  /*4750*/  MOV R4, 0x4780 ;  /* 0x0000478000047802 */ /* 0x000fc60000000f00 */
[----:B------:R2:W-:Y:S04]  /*4760*/  STS [UR6+0x300], R0 ;  /* 0x00030000ff007988 */ /* 0x0005e80008000806 */
[----:B-12--5:R-:W-:Y:S05]  /*4770*/  CALL.REL.NOINC `($__internal_1_$__cuda_sm10x_tcgen05_guardrail_trap_phase_invalid_during_alloc) ;  /* 0x0000005800c47944 */ /* 0x026fea0003c00000 */
.L_x_88:
[----:B------:R-:W-:Y:S05]  /*4780*/  WARPSYNC.ALL ;  /* 0x0000000000007948 */ /* 0x000fea0003800000 */
[----:B------:R-:W3:Y:S01]  /*4790*/  S2UR UR4, SR_CgaCtaId ;  /* 0x00000000000479c3 */ /* 0x000ee20000008800 */
[----:B------:R-:W-:Y:S01]  /*47a0*/  UMOV UR13, 0x400 ;  /* 0x00000400000d7882 */ /* 0x000fe20000000000 */
[----:B------:R-:W-:-:S06]  /*47b0*/  NOP ;  /* 0x0000000000007918 */ /* 0x000fcc0000000000 */
[----:B------:R-:W-:Y:S06]  /*47c0*/  BAR.ARV 0x6, 0xa0 ;  /* 0x0182800000007b1d */ /* 0x000fec0000002000 */
[----:B------:R-:W4:Y:S01]  /*47d0*/  LDCU UR5, c[0x0][0x38c] ;  /* 0x00007180ff0577ac */ /* 0x000f220008000800 */
[----:B------:R-:W-:Y:S01]  /*47e0*/  LOP3.LUT R2, R2, 0xffff, RZ, 0xc0, !PT ;  /* 0x0000ffff02027812 */ /* 0x000fe200078ec0ff */
[----:B------:R-:W-:Y:S01]  /*47f0*/  IMAD.MOV.U32 R11, RZ, RZ, 0x1 ;  /* 0x00000001ff0b7424 */ /* 0x000fe200078e00ff */
[----:B------:R-:W-:Y:S01]  /*4800*/  CS2R R8, SRZ ;  /* 0x0000000000087805 */ /* 0x000fe2000001ff00 */
[----:B------:R-:W1:Y:S01]  /*4810*/  LDCU UR8, c[0x0][0x38c] ;  /* 0x00007180ff0877ac */ /* 0x000e620008000800 */
[----:B------:R-:W-:Y:S01]  /*4820*/  R2UR UR15, R2 ;  /* 0x00000000020f72ca */ /* 0x000fe200000e0000 */
[----:B------:R-:W-:Y:S01]  /*4830*/  IMAD.MOV.U32 R10, RZ, RZ, RZ ;  /* 0x000000ffff0a7224 */ /* 0x000fe200078e00ff */
[----:B------:R-:W-:Y:S01]  /*4840*/  UMOV UR18, URZ ;  /* 0x000000ff00127c82 */ /* 0x000fe20008000000 */
[----:B------:R-:W-:Y:S01]  /*4850*/  UMOV UR10, URZ ;  /* 0x000000ff000a7c82 */ /* 0x000fe20008000000 */
[----:B---3--:R-:W-:Y:S01]  /*4860*/  ULEA UR13, UR4, UR13, 0x18 ;  /* 0x0000000d040d7291 */ /* 0x008fe2000f8ec0ff */
[----:B------:R-:W-:Y:S01]  /*4870*/  UMOV UR20, 0x0 ;  /* 0x0000000000147882 */ /* 0x000fe20000000000 */
[----:B------:R-:W-:-:S02]  /*4880*/  UMOV UR21, 0x4200490 ;  /* 0x0420049000157882 */ /* 0x000fc40000000000 */
[----:B------:R-:W-:Y:S02]  /*4890*/  UIADD3 UR6, UPT, UPT, UR13, 0x4600, URZ ;  /* 0x000046000d067890 */ /* 0x000fe4000fffe0ff */
[----:B------:R-:W-:Y:S02]  /*48a0*/  UIADD3 UR7, UPT, UPT, UR13, 0x15600, URZ ;  /* 0x000156000d077890 */ /* 0x000fe4000fffe0ff */
[----:B----4-:R-:W-:Y:S01]  /*48b0*/  UIADD3 UR5, UPT, UPT, UR5, 0x1f, URZ ;  /* 0x0000001f05057890 */ /* 0x010fe2000fffe0ff */
[----:B--2---:R-:W2:Y:S01]  /*48c0*/  LDS R0, [UR13+0x300] ;  /* 0x0003000dff007984 */ /* 0x004ea20008000800 */
[----:B------:R-:W-:Y:S02]  /*48d0*/  USHF.R.U32.HI UR6, URZ, 0x4, UR6 ;  /* 0x00000004ff067899 */ /* 0x000fe40008011606 */
[----:B------:R-:W-:Y:S02]  /*48e0*/  USHF.R.S32.HI UR4, URZ, 0x1f, UR5 ;  /* 0x0000001fff047899 */ /* 0x000fe40008011405 */
[----:B------:R-:W-:-:S02]  /*48f0*/  ULOP3.LUT UR6, UR6, 0x3fff, URZ, 0xc0, !UPT ;  /* 0x00003fff06067892 */ /* 0x000fc4000f8ec0ff */
[----:B------:R-:W-:Y:S02]  /*4900*/  ULEA.HI UR4, UR4, UR5, URZ, 0x5 ;  /* 0x0000000504047291 */ /* 0x000fe4000f8f28ff */
[----:B------:R-:W-:Y:S02]  /*4910*/  USHF.R.U32.HI UR5, URZ, 0x4, UR7 ;  /* 0x00000004ff057899 */ /* 0x000fe40008011607 */
[----:B------:R-:W-:Y:S02]  /*4920*/  USHF.R.S32.HI UR22, URZ, 0x5, UR4 ;  /* 0x00000005ff167899 */ /* 0x000fe40008011404 */
[----:B------:R-:W-:Y:S02]  /*4930*/  ULOP3.LUT UR5, UR5, 0x3fff, URZ, 0xc0, !UPT ;  /* 0x00003fff05057892 */ /* 0x000fe4000f8ec0ff */
[----:B------:R-:W-:Y:S02]  /*4940*/  UISETP.LT.AND UP0, UPT, UR22, 0x1, UPT ;  /* 0x000000011600788c */ /* 0x000fe4000bf01270 */
[----:B------:R-:W-:-:S02]  /*4950*/  ULOP3.LUT UR16, UR6, 0x10000, URZ, 0xfc, !UPT ;  /* 0x0001000006107892 */ /* 0x000fc4000f8efcff */
[----:B------:R-:W-:Y:S02]  /*4960*/  USEL UR23, UR22, 0x1, !UP0 ;  /* 0x0000000116177887 */ /* 0x000fe4000c000000 */
[----:B------:R-:W-:Y:S02]  /*4970*/  ULOP3.LUT UR17, UR5, 0x10000, URZ, 0xfc, !UPT ;  /* 0x0001000005117892 */ /* 0x000fe4000f8efcff */
[----:B------:R-:W-:Y:S02]  /*4980*/  UIADD3 UR23, UPT, UPT, -UR23, URZ, URZ ;  /* 0x000000ff17177290 */ /* 0x000fe4000fffe1ff */
[----:B-1----:R-:W-:Y:S01]  /*4990*/  UISETP.GE.AND UP4, UPT, UR8, 0x1, UPT ;  /* 0x000000010800788c */ /* 0x002fe2000bf86270 */
[----:B--2---:R-:W-:-:S15]  /*49a0*/  R2UR UR24, R0 ;  /* 0x00000000001872ca */ /* 0x004fde00000e0000 */
.L_x_97:
[----:B------:R-:W-:Y:S02]  /*49b0*/  LEA R0, R10, UR13, 0x3 ;  /* 0x0000000d0a007c11 */ /* 0x000fe4000f8e18ff */
[----:B------:R-:W-:Y:S02]  /*49c0*/  SHF.L.U32 R5, R9, 0x1f, RZ ;  /* 0x0000001f09057819 */ /* 0x000fe400000006ff */
[----:B------:R-:W-:Y:S01]  /*49d0*/  PLOP3.LUT P0, PT, PT, PT, UP4, 0x80, 0x8 ;  /* 0x000000000008781c */ /* 0x000fe20003f0f048 */
[----:B------:R-:W-:Y:S01]  /*49e0*/  VIADD R3, R0, 0x260 ;  /* 0x0000026000037836 */ /* 0x000fe20000000000 */
[----:B-1----:R-:W1:Y:S02]  /*49f0*/  SYNCS.PHASECHK.TRANS64.TRYWAIT P1, [R0+URZ+0x250], R5 ;  /* 0x00025005000075a7 */ /* 0x002e6400080211ff */
[----:B-1-3--:R-:W-:Y:S09]  /*4a00*/  @!P1 BRA `(.L_x_91) ;  /* 0x0000005000ac9947 */ /* 0x00aff20003800000 */
.L_x_218:
[----:B------:R-:W-:Y:S01]  /*4a10*/  LEA R4, R10, UR13, 0x4 ;  /* 0x0000000d0a047c11 */ /* 0x000fe2000f8e20ff */
[----:B------:R-:W-:Y:S01]  /*4a20*/  @UP4 ULEA UR4, UR10, UR13, 0x3 ;  /* 0x0000000d0a044291 */ /* 0x000fe2000f8e18ff */
[----:B------:R-:W-:Y:S01]  /*4a30*/  PLOP3.LUT P2, PT, PT, PT, PT, 0x80, 0x8 ;  /* 0x000000000008781c */ /* 0x000fe20003f4f070 */
[----:B------:R-:W-:Y:S01]  /*4a40*/  ULEA UR19, UR18, UR13, 0x3 ;  /* 0x0000000d12137291 */ /* 0x000fe2000f8e18ff */
[----:B------:R-:W-:Y:S02]  /*4a50*/  PRMT R3, RZ, 0x654, R3 ;  /* 0x00000654ff037816 */ /* 0x000fe40000000003 */
[----:B-1----:R-:W1:Y:S01]  /*4a60*/  LDS.128 R4, [R4+0x2e0] ;  /* 0x0002e00004047984 */ /* 0x002e620000000c00 */
[----:B------:R-:W-:Y:S02]  /*4a70*/  @P0 SHF.L.U32 R2, R8, 0x1f, RZ ;  /* 0x0000001f08020819 */ /* 0x000fe400000006ff */
[----:B------:R-:W-:Y:S01]  /*4a80*/  SHF.L.U32 R0, R11, 0x1f, RZ ;  /* 0x0000001f0b007819 */ /* 0x000fe200000006ff */
[----:B------:R-:W-:Y:S01]  /*4a90*/  @!PT LDS RZ, [RZ] ;  /* 0x00000000fffff984 */ /* 0x000fe20000000800 */
[----:B------:R-:W-:Y:S01]  /*4aa0*/  @!PT LDS RZ, [RZ] ;  /* 0x00000000fffff984 */ /* 0x000fe20000000800 */
[----:B------:R-:W-:Y:S01]  /*4ab0*/  @!PT LDS RZ, [RZ] ;  /* 0x00000000fffff984 */ /* 0x000fe20000000800 */
[----:B------:R-:W-:Y:S01]  /*4ac0*/  @!PT LDS RZ, [RZ] ;  /* 0x00000000fffff984 */ /* 0x000fe20000000800 */
[----:B------:R2:W-:Y:S06]  /*4ad0*/  MEMBAR.ALL.CTA ;  /* 0x0000000000007992 */ /* 0x0005ec0000008000 */
[----:B--2---:R-:W2:Y:S02]  /*4ae0*/  FENCE.VIEW.ASYNC.S ;  /* 0x00000000000073c6 */ /* 0x004ea40000000000 */
[----:B--2---:R2:W-:Y:S01]  /*4af0*/  SYNCS.ARRIVE.TRANS64.RED.A1T0 RZ, [R3+URZ], RZ ;  /* 0x000000ff03ff79a7 */ /* 0x0045e200081004ff */
[----:B------:R2:W3:Y:S01]  /*4b00*/  @P0 SYNCS.PHASECHK.TRANS64.TRYWAIT P2, [UR4], R2 ;  /* 0x00000002ff0005a7 */ /* 0x0004e20008041104 */
[----:B-1----:R-:W-:Y:S01]  /*4b10*/  LOP3.LUT P1, RZ, R6, 0x1, RZ, 0xc0, !PT ;  /* 0x0000000106ff7812 */ /* 0x002fe2000782c0ff */
[----:B------:R-:W1:Y:S02]  /*4b20*/  SYNCS.PHASECHK.TRANS64.TRYWAIT P0, [UR19+0x290], R0 ;  /* 0x00029000ff0075a7 */ /* 0x000e640008001113 */
[----:B-123--:R-:W-:Y:S10]  /*4b30*/  @!P0 BRA `(.L_x_92) ;  /* 0x0000005000748947 */ /* 0x00eff40003800000 */
.L_x_220:
[----:B------:R-:W-:Y:S01]  /*4b40*/  IADD3 R10, PT, PT, R10, 0x1, RZ ;  /* 0x000000010a0a7810 */ /* 0x000fe20007ffe0ff */
[----:B------:R-:W-:Y:S06]  /*4b50*/  BRA.U !UP4, `(.L_x_93) ;  /* 0x000000010ca07547 */ /* 0x000fec000b800000 */
[----:B------:R-:W-:Y:S02]  /*4b60*/  ULEA.HI UR4, UR18, UR18, URZ, 0x1 ;  /* 0x0000001212047291 */ /* 0x000fe4000f8f08ff */
[----:B------:R-:W-:Y:S02]  /*4b70*/  UPLOP3.LUT UP2, UPT, UPT, UPT, UPT, 0x40, 0x4 ;  /* 0x000000000004789c */ /* 0x000fe40003f4e870 */
[----:B------:R-:W-:Y:S02]  /*4b80*/  USHF.L.U32 UR5, UR4, 0x6, URZ ;  /* 0x0000000604057899 */ /* 0x000fe400080006ff */
[----:B------:R-:W-:Y:S02]  /*4b90*/  ULOP3.LUT UR14, UR4, 0xffe, URZ, 0xc0, !UPT ;  /* 0x00000ffe040e7892 */ /* 0x000fe4000f8ec0ff */
[----:B------:R-:W-:Y:S02]  /*4ba0*/  ULOP3.LUT UR4, UR5, 0xffffff80, URZ, 0xc0, !UPT ;  /* 0xffffff8005047892 */ /* 0x000fe4000f8ec0ff */
[----:B------:R-:W-:-:S02]  /*4bb0*/  UIADD3 UR14, UPT, UPT, -UR14, UR18, URZ ;  /* 0x000000120e0e7290 */ /* 0x000fc4000fffe1ff */
[----:B------:R-:W-:Y:S01]  /*4bc0*/  UIADD3 UR4, UPT, UPT, UR24, UR4, URZ ;  /* 0x0000000418047290 */ /* 0x000fe2000fffe0ff */
[----:B------:R-:W-:Y:S01]  /*4bd0*/  UMOV UR12, UR23 ;  /* 0x00000017000c7c82 */ /* 0x000fe20008000000 */
[----:B------:R-:W-:Y:S02]  /*4be0*/  UMOV UR11, UR22 ;  /* 0x00000016000b7c82 */ /* 0x000fe40008000000 */
[----:B------:R-:W-:Y:S01]  /*4bf0*/  ULEA UR14, UR14, UR4, 0x14 ;  /* 0x000000040e0e7291 */ /* 0x000fe2000f8ea0ff */
[----:B------:R-:W-:-:S11]  /*4c00*/  UMOV UR5, UR10 ;  /* 0x0000000a00057c82 */ /* 0x000fd60008000000 */
.L_x_96:
[----:B------:R-:W-:Y:S02]  /*4c10*/  UIADD3 UR12, UPT, UPT, UR12, 0x1, URZ ;  /* 0x000000010c0c7890 */ /* 0x000fe4000fffe0ff */
[----:B--2---:R-:W-:Y:S02]  /*4c20*/  ULEA UR6, UR5, UR13, 0x3 ;  /* 0x0000000d05067291 */ /* 0x004fe4000f8e18ff */
[----:B------:R-:W-:Y:S01]  /*4c30*/  UISETP.NE.AND UP3, UPT, UR12, URZ, UPT ;  /* 0x000000ff0c00728c */ /* 0x000fe2000bf65270 */
[----:B---3--:R-:W-:Y:S10]  /*4c40*/  @P2 BRA `(.L_x_94) ;  /* 0x00000000000c2947 */ /* 0x008ff40003800000 */
[----:B-1----:R-:W-:Y:S04]  /*4c50*/  SHF.L.U32 R3, R8, 0x1f, RZ ;  /* 0x0000001f08037819 */ /* 0x002fe800000006ff */
[----:B------:R-:W1:Y:S02]  /*4c60*/  SYNCS.PHASECHK.TRANS64.TRYWAIT P0, [UR6], R3 ;  /* 0x00000003ff0075a7 */ /* 0x000e640008001106 */
[----:B-1----:R-:W-:Y:S05]  /*4c70*/  @!P0 BRA `(.L_x_95) ;  /* 0x00000050003c8947 */ /* 0x002fea0003800000 */
.L_x_94:
[----:B------:R-:W-:Y:S01]  /*4c80*/  UISETP.NE.AND UP0, UPT, UR11, 0x1, UPT ;  /* 0x000000010b00788c */ /* 0x000fe2000bf05270 */
[----:B------:R-:W-:Y:S01]  /*4c90*/  PLOP3.LUT P2, PT, PT, PT, PT, 0x80, 0x8 ;  /* 0x000000000008781c */ /* 0x000fe20003f4f070 */
[----:B------:R-:W-:Y:S02]  /*4ca0*/  UIADD3 UR4, UPT, UPT, UR5, 0x1, URZ ;  /* 0x0000000105047890 */ /* 0x000fe4000fffe0ff */
[----:B------:R-:W-:Y:S02]  /*4cb0*/  ULEA UR8, UR5, UR17, 0x8 ;  /* 0x0000001105087291 */ /* 0x000fe4000f8e40ff */
[----:B------:R-:W-:Y:S01]  /*4cc0*/  UISETP.NE.AND UP1, UPT, UR4, 0x22, UPT ;  /* 0x000000220400788c */ /* 0x000fe2000bf25270 */
[----:B------:R-:W-:Y:S01]  /*4cd0*/  PLOP3.LUT P0, PT, PT, PT, UP0, 0x80, 0x8 ;  /* 0x000000000008781c */ /* 0x000fe20003f0f008 */
[----:B------:R-:W-:Y:S02]  /*4ce0*/  UIADD3 UR11, UPT, UPT, UR11, -0x1, URZ ;  /* 0xffffffff0b0b7890 */ /* 0x000fe4000fffe0ff */
[----:B------:R-:W-:Y:S02]  /*4cf0*/  USEL UR7, URZ, 0x1, UP1 ;  /* 0x00000001ff077887 */ /* 0x000fe40008800000 */
[----:B------:R-:W-:Y:S01]  /*4d00*/  USEL UR10, UR4, URZ, UP1 ;  /* 0x000000ff040a7287 */ /* 0x000fe20008800000 */
[----:B------:R-:W-:Y:S03]  /*4d10*/  UMOV UR9, 0xc0004010 ;  /* 0xc000401000097882 */ /* 0x000fe60000000000 */
[----:B------:R-:W-:Y:S01]  /*4d20*/  @UP0 ULEA UR4, UR10, UR13, 0x3 ;  /* 0x0000000d0a040291 */ /* 0x000fe2000f8e18ff */
[----:B------:R-:W-:Y:S01]  /*4d30*/  LOP3.LUT R8, R8, UR7, RZ, 0x3c, !PT ;  /* 0x0000000708087c12 */ /* 0x000fe2000f8e3cff */
[----:B------:R-:W-:Y:S03]  /*4d40*/  UMOV UR7, 0xc0004010 ;  /* 0xc000401000077882 */ /* 0x000fe60000000000 */
[----:B-1----:R-:W-:Y:S04]  /*4d50*/  @P0 SHF.L.U32 R0, R8, 0x1f, RZ ;  /* 0x0000001f08000819 */ /* 0x002fe800000006ff */
[----:B------:R2:W3:Y:S01]  /*4d60*/  @P0 SYNCS.PHASECHK.TRANS64.TRYWAIT P2, [UR4], R0 ;  /* 0x00000000ff0005a7 */ /* 0x0004e20008041104 */
[----:B------:R-:W-:Y:S02]  /*4d70*/  UIADD3 UR4, UPT, UPT, UR6, 0x110, URZ ;  /* 0x0000011006047890 */ /* 0x000fe4000fffe0ff */
[----:B------:R-:W-:Y:S03]  /*4d80*/  ULEA UR6, UR5, UR16, 0x7 ;  /* 0x0000001005067291 */ /* 0x000fe6000f8e38ff */
[----:B------:R-:W-:Y:S06]  /*4d90*/  UMOV UR5, UR10 ;  /* 0x0000000a00057c82 */ /* 0x000fec0008000000 */
[----:B------:R2:W-:Y:S01]  /*4da0*/  UTCQMMA gdesc[UR6], gdesc[UR8], tmem[UR14], tmem[UR20], idesc[UR21], UP2 ;  /* 0x00ff1408060075ea */ /* 0x0005e2000900030e */
[----:B------:R-:W-:Y:S01]  /*4db0*/  UPLOP3.LUT UP2, UPT, UPT, UPT, UPT, 0x80, 0x8 ;  /* 0x000000000008789c */ /* 0x000fe20003f4f070 */
[----:B------:R2:W-:Y:S01]  /*4dc0*/  UTCBAR.MULTICAST [UR4], URZ, UR15 ;  /* 0x000000ff040073e9 */ /* 0x0005e2000800080f */
[----:B------:R-:W-:Y:S09]  /*4dd0*/  BRA.U UP3, `(.L_x_96) ;  /* 0xfffffffd038c7547 */ /* 0x000ff2000b83ffff */
.L_x_93:
[----:B--2---:R-:W-:Y:S01]  /*4de0*/  UIADD3 UR4, UPT, UPT, UR18, 0x1, URZ ;  /* 0x0000000112047890 */ /* 0x004fe2000fffe0ff */
[C---:B------:R-:W-:Y:S01]  /*4df0*/  ISETP.NE.AND P0, PT, R10.reuse, 0x2, PT ;  /* 0x000000020a00780c */ /* 0x040fe20003f05270 */
[----:B------:R-:W-:Y:S02]  /*4e00*/  UIADD3 UR5, UPT, UPT, UR19, 0x270, URZ ;  /* 0x0000027013057890 */ /* 0x000fe4000fffe0ff */
[----:B------:R-:W-:Y:S01]  /*4e10*/  UISETP.NE.AND UP0, UPT, UR4, 0x4, UPT ;  /* 0x000000040400788c */ /* 0x000fe2000bf05270 */
[----:B-1----:R-:W-:Y:S02]  /*4e20*/  SEL R0, RZ, 0x1, P0 ;  /* 0x00000001ff007807 */ /* 0x002fe40000000000 */
[----:B------:R-:W-:Y:S01]  /*4e30*/  SEL R10, R10, RZ, P0 ;  /* 0x000000ff0a0a7207 */ /* 0x000fe20000000000 */
[----:B------:R-:W-:Y:S01]  /*4e40*/  USEL UR6, URZ, 0x1, UP0 ;  /* 0x00000001ff067887 */ /* 0x000fe20008000000 */
[----:B------:R-:W-:Y:S01]  /*4e50*/  LOP3.LUT R9, R9, R0, RZ, 0x3c, !PT ;  /* 0x0000000009097212 */ /* 0x000fe200078e3cff */
[----:B------:R-:W-:Y:S01]  /*4e60*/  USEL UR18, UR4, URZ, UP0 ;  /* 0x000000ff04127287 */ /* 0x000fe20008000000 */
[----:B------:R1:W-:Y:S03]  /*4e70*/  UTCBAR [UR5], URZ ;  /* 0x000000ff050073e9 */ /* 0x0003e600080000ff */
[----:B------:R-:W-:Y:S01]  /*4e80*/  LOP3.LUT R11, R11, UR6, RZ, 0x3c, !PT ;  /* 0x000000060b0b7c12 */ /* 0x000fe2000f8e3cff */
[----:B------:R-:W-:Y:S07]  /*4e90*/  @P1 BRA `(.L_x_97) ;  /* 0xfffffff800c41947 */ /* 0x000fee000383ffff */
[----:B------:R-:W2:Y:S01]  /*4ea0*/  S2UR UR8, SR_CgaCtaId ;  /* 0x00000000000879c3 */ /* 0x000ea20000008800 */
[----:B------:R-:W-:Y:S01]  /*4eb0*/  ELECT P0, URZ, PT ;  /* 0x0000000000ff782f */ /* 0x000fe20003800000 */
[----:B------:R-:W-:Y:S01]  /*4ec0*/  IMAD.MOV.U32 R0, RZ, RZ, 0x1 ;  /* 0x00000001ff007424 */ /* 0x000fe200078e00ff */
[----:B------:R-:W-:Y:S01]  /*4ed0*/  UIADD3 UR13, UPT, UPT, UR13, 0x290, URZ ;  /* 0x000002900d0d7890 */ /* 0x000fe2000fffe0ff */
[----:B------:R-:W-:Y:S01]  /*4ee0*/  SHF.L.U32 R3, R11, 0x1f, RZ ;  /* 0x0000001f0b037819 */ /* 0x000fe200000006ff */
[----:B------:R-:W-:-:S03]  /*4ef0*/  UMOV UR4, 0x40 ;  /* 0x0000004000047882 */ /* 0x000fc60000000000 */
[----:B------:R-:W-:Y:S01]  /*4f00*/  UVIRTCOUNT.DEALLOC.SMPOOL 0x80 ;  /* 0x000000800000784c */ /* 0x000fe20000000000 */
[----:B--2---:R-:W-:Y:S02]  /*4f10*/  ULEA UR8, UR8, UR4, 0x18 ;  /* 0x0000000408087291 */ /* 0x004fe4000f8ec0ff */
[----:B------:R-:W-:-:S07]  /*4f20*/  ULEA UR4, UR18, UR13, 0x3 ;  /* 0x0000000d12047291 */ /* 0x000fce000f8e18ff */
[----:B------:R2:W-:Y:S02]  /*4f30*/  @P0 STS.U8 [UR8+0x1c], R0 ;  /* 0x00001c00ff000988 */ /* 0x0005e40008000008 */
[----:B------:R-:W4:Y:S02]  /*4f40*/  SYNCS.PHASECHK.TRANS64.TRYWAIT P0, [UR4], R3 ;  /* 0x00000003ff0075a7 */ /* 0x000f240008001104 */
[----:B--2-4-:R-:W-:Y:S05]  /*4f50*/  @!P0 BRA `(.L_x_98) ;  /* 0x0000004c009c8947 */ /* 0x014fea0003800000 */
.L_x_223:
[----:B------:R-:W-:-:S04]  /*4f60*/  UIADD3 UR4, UPT, UPT, UR18, 0x1, URZ ;  /* 0x0000000112047890 */ /* 0x000fc8000fffe0ff */
[----:B------:R-:W-:-:S04]  /*4f70*/  UISETP.NE.AND UP0, UPT, UR4, 0x4, UPT ;  /* 0x000000040400788c */ /* 0x000fc8000bf05270 */
[----:B------:R-:W-:Y:S02]  /*4f80*/  USEL UR6, URZ, 0x1, UP0 ;  /* 0x00000001ff067887 */ /* 0x000fe40008000000 */
[----:B------:R-:W-:-:S04]  /*4f90*/  USEL UR4, UR4, URZ, UP0 ;  /* 0x000000ff04047287 */ /* 0x000fc80008000000 */
[----:B-1----:R-:W-:Y:S01]  /*4fa0*/  ULEA UR5, UR4, UR13, 0x3 ;  /* 0x0000000d04057291 */ /* 0x002fe2000f8e18ff */
[----:B------:R-:W-:-:S04]  /*4fb0*/  LOP3.LUT R2, R11, UR6, RZ, 0x3c, !PT ;  /* 0x000000060b027c12 */ /* 0x000fc8000f8e3cff */
[----:B--2---:R-:W-:-:S04]  /*4fc0*/  SHF.L.U32 R3, R2, 0x1f, RZ ;  /* 0x0000001f02037819 */ /* 0x004fc800000006ff */
[----:B------:R-:W1:Y:S02]  /*4fd0*/  SYNCS.PHASECHK.TRANS64.TRYWAIT P0, [UR5], R3 ;  /* 0x00000003ff0075a7 */ /* 0x000e640008001105 */
[----:B-1----:R-:W-:Y:S05]  /*4fe0*/  @!P0 BRA `(.L_x_99) ;  /* 0x0000004c00908947 */ /* 0x002fea0003800000 */
.L_x_225:
        /* <DEDUP_REMOVED lines=9> */
.L_x_227:
[----:B------:R-:W-:-:S04]  /*5080*/  UIADD3 UR4, UPT, UPT, UR4, 0x1, URZ ;  /* 0x0000000104047890 */ /* 0x000fc8000fffe0ff */
[----:B------:R-:W-:-:S04]  /*5090*/  UISETP.NE.AND UP0, UPT, UR4, 0x4, UPT ;  /* 0x000000040400788c */ /* 0x000fc8000bf05270 */
[----:B------:R-:W-:Y:S02]  /*50a0*/  USEL UR5, URZ, 0x1, UP0 ;  /* 0x00000001ff057887 */ /* 0x000fe40008000000 */
[----:B------:R-:W-:-:S04]  /*50b0*/  USEL UR4, UR4, URZ, UP0 ;  /* 0x000000ff04047287 */ /* 0x000fc80008000000 */
[----:B------:R-:W-:Y:S01]  /*50c0*/  ULEA UR4, UR4, UR13, 0x3 ;  /* 0x0000000d04047291 */ /* 0x000fe2000f8e18ff */
[----:B-1----:R-:W-:-:S04]  /*50d0*/  LOP3.LUT R3, R2, UR5, RZ, 0x3c, !PT ;  /* 0x0000000502037c12 */ /* 0x002fc8000f8e3cff */
[----:B------:R-:W-:-:S04]  /*50e0*/  SHF.L.U32 R3, R3, 0x1f, RZ ;  /* 0x0000001f03037819 */ /* 0x000fc800000006ff */
[----:B------:R-:W1:Y:S02]  /*50f0*/  SYNCS.PHASECHK.TRANS64.TRYWAIT P0, [UR4], R3 ;  /* 0x00000003ff0075a7 */ /* 0x000e640008001104 */
[----:B-1----:R-:W-:Y:S05]  /*5100*/  @!P0 BRA `(.L_x_101) ;  /* 0x0000004c00788947 */ /* 0x002fea0003800000 */
.L_x_229:
[----:B------:R-:W-:Y:S01]  /*5110*/  NOP ;  /* 0x0000000000007918 */ /* 0x000fe20000000000 */
[----:B-1----:R-:W1:Y:S01]  /*5120*/  LDS R0, [UR8+0x14] ;  /* 0x00001408ff007984 */ /* 0x002e620008000800 */
[----:B------:R-:W-:Y:S01]  /*5130*/  ULOP3.LUT UR4, UR24, 0xffff, URZ, 0xc0, !UPT ;  /* 0x0000ffff18047892 */ /* 0x000fe2000f8ec0ff */
[----:B------:R-:W-:Y:S01]  /*5140*/  UMOV UR5, 0xffff ;  /* 0x0000ffff00057882 */ /* 0x000fe20000000000 */
[----:B------:R-:W-:Y:S02]  /*5150*/  UMOV UR6, 0x1 ;  /* 0x0000000100067882 */ /* 0x000fe40000000000 */
[----:B------:R-:W-:-:S04]  /*5160*/  USHF.R.U32.HI UR4, URZ, 0x5, UR4 ;  /* 0x00000005ff047899 */ /* 0x000fc80008011604 */
[----:B------:R-:W-:Y:S02]  /*5170*/  USHF.L.U32 UR5, UR5, UR4, URZ ;  /* 0x0000000405057299 */ /* 0x000fe400080006ff */
[----:B------:R-:W-:-:S04]  /*5180*/  USHF.L.U32 UR4, UR6, UR4, URZ ;  /* 0x0000000406047299 */ /* 0x000fc800080006ff */
[----:B-1----:R-:W-:-:S04]  /*5190*/  LOP3.LUT R0, R0, UR5, RZ, 0xc0, !PT ;  /* 0x0000000500007c12 */ /* 0x002fc8000f8ec0ff */
[----:B------:R-:W-:-:S13]  /*51a0*/  ISETP.NE.AND P0, PT, R0, UR5, PT ;  /* 0x0000000500007c0c */ /* 0x000fda000bf05270 */
[----:B------:R-:W-:Y:S05]  /*51b0*/  @P0 BRA `(.L_x_102) ;  /* 0x0000000000580947 */ /* 0x000fea0003800000 */
[----:B------:R-:W1:Y:S02]  /*51c0*/  LDS R0, [UR8+0x18] ;  /* 0x00001808ff007984 */ /* 0x000e640008000800 */
[----:B-1----:R-:W-:-:S04]  /*51d0*/  LOP3.LUT R0, R0, UR4, RZ, 0xc0, !PT ;  /* 0x0000000400007c12 */ /* 0x002fc8000f8ec0ff */
[----:B------:R-:W-:-:S13]  /*51e0*/  ISETP.NE.AND P0, PT, R0, UR4, PT ;  /* 0x0000000400007c0c */ /* 0x000fda000bf05270 */
[----:B------:R-:W-:Y:S05]  /*51f0*/  @P0 BRA `(.L_x_103) ;  /* 0x00000000003c0947 */ /* 0x000fea0003800000 */
[----:B------:R-:W1:Y:S01]  /*5200*/  S2R R2, SR_LANEID ;  /* 0x0000000000027919 */ /* 0x000e620000000000 */
[----:B------:R-:W-:Y:S01]  /*5210*/  ULOP3.LUT UR5, URZ, UR5, URZ, 0x33, !UPT ;  /* 0x00000005ff057292 */ /* 0x000fe2000f8e33ff */
[----:B------:R-:W-:Y:S01]  /*5220*/  LOP3.LUT R4, RZ, UR4, RZ, 0x33, !PT ;  /* 0x00000004ff047c12 */ /* 0x000fe2000f8e33ff */
[----:B------:R-:W-:Y:S02]  /*5230*/  VOTEU.ANY UR4, UPT, PT ;  /* 0x0000000000047886 */ /* 0x000fe400038e0100 */
[----:B------:R-:W-:Y:S01]  /*5240*/  UFLO.U32 UR4, UR4 ;  /* 0x00000004000472bd */ /* 0x000fe200080e0000 */
[----:B------:R-:W2:Y:S01]  /*5250*/  REDUX UR6, R4 ;  /* 0x00000000040673c4 */ /* 0x000ea20000000000 */
[----:B------:R-:W-:-:S06]  /*5260*/  IMAD.U32 R0, RZ, RZ, UR5 ;  /* 0x00000005ff007e24 */ /* 0x000fcc000f8e00ff */
[----:B------:R4:W-:Y:S01]  /*5270*/  UTCATOMSWS.AND URZ, UR5 ;  /* 0x0000000500ff79e3 */ /* 0x0009e20008000000 */
[----:B------:R-:W3:Y:S01]  /*5280*/  REDUX UR7, R0 ;  /* 0x00000000000773c4 */ /* 0x000ee20000000000 */
[----:B-1----:R-:W-:Y:S01]  /*5290*/  ISETP.EQ.U32.AND P0, PT, R2, UR4, PT ;  /* 0x0000000402007c0c */ /* 0x002fe2000bf02070 */
[----:B--2---:R-:W-:Y:S01]  /*52a0*/  IMAD.U32 R2, RZ, RZ, UR6 ;  /* 0x00000006ff027e24 */ /* 0x004fe2000f8e00ff */
[----:B---3--:R-:W-:-:S11]  /*52b0*/  MOV R3, UR7 ;  /* 0x0000000700037c02 */ /* 0x008fd60008000f00 */
[----:B------:R4:W-:Y:S04]  /*52c0*/  @P0 ATOMS.AND RZ, [UR8+0x14], R3 ;  /* 0x00001403ffff098c */ /* 0x0009e8000a800008 */
[----:B------:R4:W-:Y:S01]  /*52d0*/  @P0 ATOMS.AND RZ, [UR8+0x18], R2 ;  /* 0x00001802ffff098c */ /* 0x0009e2000a800008 */
[----:B------:R-:W-:Y:S05]  /*52e0*/  BRA `(.L_x_104) ;  /* 0x0000000000147947 */ /* 0x000fea0003800000 */
.L_x_103:
[----:B------:R-:W-:Y:S02]  /*52f0*/  MOV R2, 0x5310 ;  /* 0x0000531000027802 */ /* 0x000fe40000000f00 */
[----:B---3-5:R-:W-:Y:S05]  /*5300*/  CALL.REL.NOINC `($__internal_0_$__cuda_sm10x_tcgen05_guardrail_trap_col_being_dealloced_not_returned_by_alloc) ;  /* 0x0000004c00d47944 */ /* 0x028fea0003c00000 */
[----:B------:R-:W-:Y:S05]  /*5310*/  BRA `(.L_x_104) ;  /* 0x0000000000087947 */ /* 0x000fea0003800000 */
.L_x_102:
[----:B------:R-:W-:Y:S02]  /*5320*/  MOV R2, 0x5340 ;  /* 0x0000534000027802 */ /* 0x000fe40000000f00 */
[----:B---3-5:R-:W-:Y:S05]  /*5330*/  CALL.REL.NOINC `($__internal_2_$__cuda_sm10x_tcgen05_guardrail_trap_unallocated_columns_being_dealloced) ;  /* 0x0000004c00e07944 */ /* 0x028fea0003c00000 */
.L_x_104:
[----:B------:R-:W-:Y:S01]  /*5340*/  NOP ;  /* 0x0000000000007918 */ /* 0x000fe20000000000 */
[----:B----4-:R-:W-:Y:S05]  /*5350*/  EXIT ;  /* 0x000000000000794d */ /* 0x010fea0003800000 */
.L_x_86:
[----:B------:R-:W-:-:S09]  /*5360*/  UISETP.NE.OR UP0, UPT, UR17, 0x3, !UP5 ;  /* 0x000000031100788c */ /* 0x000fd2000ef05670 */
[----:B------:R-:W-:Y:S05]  /*5370*/  BRA.U UP0, `(.L_x_105) ;  /* 0x0000000d00807547 */ /* 0x000fea000b800000 */
[----:B------:R-:W2:Y:S01]  /*5380*/  S2UR UR10, SR_CgaCtaId ;  /* 0x00000000000a79c3 */ /* 0x000ea20000008800 */
[----:B------:R-:W3:Y:S01]  /*5390*/  LDCU UR32, c[0x0][0x370] ;  /* 0x00006e00ff2077ac */ /* 0x000ee20008000800 */
[----:B------:R-:W-:Y:S02]  /*53a0*/  HFMA2 R13, -RZ, RZ, 0, 0 ;  /* 0x00000000ff0d7431 */ /* 0x000fe400000001ff */
[----:B------:R-:W-:Y:S01]  /*53b0*/  IMAD.MOV.U32 R15, RZ, RZ, 0x1 ;  /* 0x00000001ff0f7424 */ /* 0x000fe200078e00ff */
[----:B------:R-:W-:Y:S01]  /*53c0*/  MOV R7, 0x1000 ;  /* 0x0000100000077802 */ /* 0x000fe20000000f00 */
[----:B------:R-:W3:Y:S01]  /*53d0*/  LDCU.128 UR28, c[0x0][0xb10] ;  /* 0x00016200ff1c77ac */ /* 0x000ee20008000c00 */
[----:B------:R-:W-:Y:S01]  /*53e0*/  IMAD.MOV.U32 R14, RZ, RZ, RZ ;  /* 0x000000ffff0e7224 */ /* 0x000fe200078e00ff */
[----:B------:R-:W4:Y:S01]  /*53f0*/  LDC.64 R16, c[0x0][0x348] ;  /* 0x0000d200ff107b82 */ /* 0x000f220000000a00 */
[----:B------:R-:W1:Y:S01]  /*5400*/  LDCU UR27, c[0x0][0x374] ;  /* 0x00006e80ff1b77ac */ /* 0x000e620008000800 */
[----:B------:R-:W2:Y:S06]  /*5410*/  LDCU UR15, c[0x0][0xb0c] ;  /* 0x00016180ff0f77ac */ /* 0x000eac0008000800 */
[----:B------:R-:W4:Y:S01]  /*5420*/  LDC.64 R2, c[0x0][0x888] ;  /* 0x00022200ff027b82 */ /* 0x000f220000000a00 */
[----:B------:R-:W2:Y:S01]  /*5430*/  LDCU UR39, c[0x0][0xb20] ;  /* 0x00016400ff2777ac */ /* 0x000ea20008000800 */
[----:B------:R-:W2:Y:S06]  /*5440*/  LDCU UR4, c[0x0][0xb30] ;  /* 0x00016600ff0477ac */ /* 0x000eac0008000800 */
[----:B------:R-:W4:Y:S01]  /*5450*/  LDC.64 R4, c[0x0][0x890] ;  /* 0x00022400ff047b82 */ /* 0x000f220000000a00 */
[----:B------:R-:W-:Y:S01]  /*5460*/  UMOV UR21, 0x400 ;  /* 0x0000040000157882 */ /* 0x000fe20000000000 */
[----:B---3--:R-:W-:-:S02]  /*5470*/  UIMAD.WIDE.U32 UR6, UR32, UR28, URZ ;  /* 0x0000001c200672a5 */ /* 0x008fc4000f8e00ff */
[----:B-1----:R-:W-:Y:S02]  /*5480*/  UIMAD.WIDE.U32 UR8, UR27, UR31, URZ ;  /* 0x0000001f1b0872a5 */ /* 0x002fe4000f8e00ff */
[----:B--2---:R-:W-:Y:S02]  /*5490*/  ULEA UR21, UR10, UR21, 0x18 ;  /* 0x000000150a157291 */ /* 0x004fe4000f8ec0ff */
[----:B------:R-:W-:Y:S02]  /*54a0*/  UPLOP3.LUT UP3, UPT, UPT, UPT, UPT, 0x40, 0x4 ;  /* 0x000000000004789c */ /* 0x000fe40003f6e870 */
[----:B------:R-:W-:Y:S02]  /*54b0*/  UIADD3 UR33, UPT, UPT, UR21, 0x228, URZ ;  /* 0x0000022815217890 */ /* 0x000fe4000fffe0ff */
[----:B------:R-:W-:Y:S01]  /*54c0*/  UIADD3 UR17, UPT, UPT, UR21, 0x220, URZ ;  /* 0x0000022015117890 */ /* 0x000fe2000fffe0ff */
[----:B------:R-:W-:Y:S01]  /*54d0*/  UMOV UR6, UR7 ;  /* 0x0000000700067c82 */ /* 0x000fe20008000000 */
[----:B------:R-:W-:Y:S01]  /*54e0*/  UMOV UR35, UR9 ;  /* 0x0000000900237c82 */ /* 0x000fe20008000000 */
[----:B------:R-:W-:-:S02]  /*54f0*/  UISETP.GE.AND UP0, UPT, UR42, 0x1, UPT ;  /* 0x000000012a00788c */ /* 0x000fc4000bf06270 */
[----:B------:R-:W-:Y:S01]  /*5500*/  UISETP.NE.AND UP4, UPT, UR42, 0x1, UPT ;  /* 0x000000012a00788c */ /* 0x000fe2000bf85270 */
[----:B------:R-:W1:Y:S01]  /*5510*/  LDCU.64 UR22, c[0x0][0xb28] ;  /* 0x00016500ff1677ac */ /* 0x000e620008000a00 */
[----:B------:R-:W-:Y:S02]  /*5520*/  UISETP.NE.AND UP6, UPT, UR15, 0x1, UPT ;  /* 0x000000010f00788c */ /* 0x000fe4000bfc5270 */
[----:B------:R-:W-:Y:S02]  /*5530*/  UISETP.NE.AND UP5, UPT, UR30, 0x1, UPT ;  /* 0x000000011e00788c */ /* 0x000fe4000bfa5270 */
[----:B------:R-:W-:Y:S02]  /*5540*/  UPRMT UR33, UR10, 0x654, UR33 ;  /* 0x000006540a217896 */ /* 0x000fe40008000021 */
[----:B------:R-:W-:Y:S02]  /*5550*/  USHF.R.U32.HI UR37, URZ, UR29, UR6 ;  /* 0x0000001dff257299 */ /* 0x000fe40008011606 */
[----:B------:R-:W-:-:S02]  /*5560*/  UPRMT UR34, UR10, 0x654, UR17 ;  /* 0x000006540a227896 */ /* 0x000fc40008000011 */
[----:B------:R-:W-:Y:S02]  /*5570*/  USHF.R.U32.HI UR35, URZ, UR39, UR35 ;  /* 0x00000027ff237299 */ /* 0x000fe40008011623 */
[----:B------:R-:W-:-:S11]  /*5580*/  UISETP.NE.AND UP2, UPT, UR4, 0x1, UPT ;  /* 0x000000010400788c */ /* 0x000fd6000bf45270 */
.L_x_114:
[C---:B------:R-:W-:Y:S02]  /*5590*/  LEA R12, R14.reuse, UR21, 0x3 ;  /* 0x000000150e0c7c11 */ /* 0x040fe4000f8e18ff */
[----:B------:R-:W-:Y:S02]  /*55a0*/  SHF.L.U32 R9, R13, 0x1f, RZ ;  /* 0x0000001f0d097819 */ /* 0x000fe400000006ff */
[----:B------:R-:W-:Y:S02]  /*55b0*/  LEA R10, R14, UR21, 0x4 ;  /* 0x000000150e0a7c11 */ /* 0x000fe4000f8e20ff */
[----:B--2---:R-:W2:Y:S02]  /*55c0*/  SYNCS.PHASECHK.TRANS64.TRYWAIT P0, [R12+URZ+0x250], R9 ;  /* 0x000250090c0075a7 */ /* 0x004ea400080011ff */
[----:B--2---:R-:W-:Y:S05]  /*55d0*/  @!P0 BRA `(.L_x_106) ;  /* 0x00000048005c8947 */ /* 0x004fea0003800000 */
.L_x_230:
[----:B--2---:R-:W2:Y:S01]  /*55e0*/  LDS.128 R8, [R10+0x2e0] ;  /* 0x0002e0000a087984 */ /* 0x004ea20000000c00 */
[----:B------:R-:W-:Y:S01]  /*55f0*/  UISETP.GE.AND UP0, UPT, UR42, 0x1, UPT ;  /* 0x000000012a00788c */ /* 0x000fe2000bf06270 */
[----:B------:R-:W-:Y:S01]  /*5600*/  @!PT LDS RZ, [RZ] ;  /* 0x00000000fffff984 */ /* 0x000fe20000000800 */
[----:B------:R-:W-:Y:S01]  /*5610*/  @!PT LDS RZ, [RZ] ;  /* 0x00000000fffff984 */ /* 0x000fe20000000800 */
[----:B------:R-:W-:Y:S01]  /*5620*/  @!PT LDS RZ, [RZ] ;  /* 0x00000000fffff984 */ /* 0x000fe20000000800 */
[----:B------:R-:W-:Y:S01]  /*5630*/  @!PT LDS RZ, [RZ] ;  /* 0x00000000fffff984 */ /* 0x000fe20000000800 */
[----:B------:R3:W-:Y:S06]  /*5640*/  MEMBAR.ALL.CTA ;  /* 0x0000000000007992 */ /* 0x0007ec0000008000 */
[----:B---3--:R-:W3:Y:S01]  /*5650*/  FENCE.VIEW.ASYNC.S ;  /* 0x00000000000073c6 */ /* 0x008ee20000000000 */
[----:B--2---:R-:W-:Y:S11]  /*5660*/  LOP3.LUT P0, RZ, R10, 0x1, RZ, 0xc0, !PT ;  /* 0x000000010aff7812 */ /* 0x004ff6000780c0ff */
[----:B------:R-:W-:Y:S02]  /*5670*/  @!UPT UIADD3 URZ, UPT, UPT, URZ, URZ, URZ ;  /* 0x000000fffffff290 */ /* 0x000fe4000fffe0ff */
[----:B---3--:R-:W-:Y:S01]  /*5680*/  VOTEU.ANY UP1, P0 ;  /* 0x0000000000ff7886 */ /* 0x008fe20000020100 */
[----:B------:R-:W-:Y:S11]  /*5690*/  PLOP3.LUT P0, PT, PT, PT, UP1, 0x80, 0x8 ;  /* 0x000000000008781c */ /* 0x000ff60003f0f018 */
[----:B------:R-:W-:Y:S02]  /*56a0*/  @!UPT UIADD3 URZ, UPT, UPT, URZ, URZ, URZ ;  /* 0x000000fffffff290 */ /* 0x000fe4000fffe0ff */
[----:B------:R-:W-:Y:S02]  /*56b0*/  @P0 SHF.R.U32.HI R0, RZ, 0x10, R9 ;  /* 0x00000010ff000819 */ /* 0x000fe40000011609 */
[----:B------:R-:W-:Y:S02]  /*56c0*/  @P0 MOV R6, R8 ;  /* 0x0000000800060202 */ /* 0x000fe40000000f00 */
[----:B------:R-:W-:Y:S01]  /*56d0*/  @P0 R2UR UR4, R0 ;  /* 0x00000000000402ca */ /* 0x000fe200000e0000 */
[----:B------:R-:W-:Y:S01]  /*56e0*/  VIADD R0, R12, 0x260 ;  /* 0x000002600c007836 */ /* 0x000fe20000000000 */
[----:B------:R-:W-:Y:S02]  /*56f0*/  @P0 LOP3.LUT R8, R9, 0xffff, RZ, 0xc0, !PT ;  /* 0x0000ffff09080812 */ /* 0x000fe400078ec0ff */
[----:B------:R-:W-:Y:S02]  /*5700*/  @P0 R2UR UR6, R6 ;  /* 0x00000000060602ca */ /* 0x000fe400000e0000 */
[----:B------:R-:W-:Y:S02]  /*5710*/  PRMT R0, RZ, 0x654, R0 ;  /* 0x00000654ff007816 */ /* 0x000fe40000000000 */
[----:B------:R-:W-:Y:S02]  /*5720*/  @P0 R2UR UR5, R8 ;  /* 0x00000000080502ca */ /* 0x000fe400000e0000 */
[----:B------:R2:W-:Y:S03]  /*5730*/  SYNCS.ARRIVE.TRANS64.RED.A1T0 RZ, [R0+URZ], RZ ;  /* 0x000000ff00ff79a7 */ /* 0x0005e600081004ff */
[----:B------:R-:W-:Y:S04]  /*5740*/  @UP1 UMOV UR26, UR4 ;  /* 0x00000004001a1c82 */ /* 0x000fe80008000000 */
[----:B------:R-:W-:Y:S04]  /*5750*/  @UP1 UMOV UR14, UR6 ;  /* 0x00000006000e1c82 */ /* 0x000fe80008000000 */
[----:B------:R-:W-:Y:S01]  /*5760*/  @UP1 UMOV UR13, UR5 ;  /* 0x00000005000d1c82 */ /* 0x000fe20008000000 */
[----:B------:R-:W-:Y:S05]  /*5770*/  BRA.U !UP0, `(.L_x_107) ;  /* 0x0000000108a47547 */ /* 0x000fea000b800000 */
[----:B------:R-:W-:Y:S02]  /*5780*/  UIMAD.WIDE.U32 UR8, UR13, UR31, URZ ;  /* 0x0000001f0d0872a5 */ /* 0x000fe4000f8e00ff */
[----:B------:R-:W-:Y:S02]  /*5790*/  UIMAD.WIDE.U32 UR10, UR14, UR28, URZ ;  /* 0x0000001c0e0a72a5 */ /* 0x000fe4000f8e00ff */
[----:B------:R-:W-:Y:S02]  /*57a0*/  USEL UR4, UR27, UR35, !UP5 ;  /* 0x000000231b047287 */ /* 0x000fe4000e800000 */
[----:B------:R-:W-:Y:S02]  /*57b0*/  USEL UR7, UR32, UR37, !UP6 ;  /* 0x0000002520077287 */ /* 0x000fe4000f000000 */
[----:B-1----:R-:W-:Y:S02]  /*57c0*/  UIMAD.WIDE.U32 UR18, UR4, UR22, URZ ;  /* 0x00000016041272a5 */ /* 0x002fe4000f8e00ff */
[----:B------:R-:W-:Y:S01]  /*57d0*/  UIMAD.WIDE.U32 UR24, UR7, UR22, URZ ;  /* 0x00000016071872a5 */ /* 0x000fe2000f8e00ff */
[----:B------:R-:W-:Y:S02]  /*57e0*/  UMOV UR5, UR9 ;  /* 0x0000000900057c82 */ /* 0x000fe40008000000 */
[----:B------:R-:W-:Y:S03]  /*57f0*/  USHF.R.U32.HI UR6, URZ, UR39, UR5 ;  /* 0x00000027ff067299 */ /* 0x000fe60008011605 */
[----:B------:R-:W-:Y:S01]  /*5800*/  UMOV UR5, UR11 ;  /* 0x0000000b00057c82 */ /* 0x000fe20008000000 */
[----:B------:R-:W-:Y:S02]  /*5810*/  USEL UR6, UR13, UR6, !UP5 ;  /* 0x000000060d067287 */ /* 0x000fe4000e800000 */
[----:B------:R-:W-:Y:S02]  /*5820*/  USHF.R.U32.HI UR8, URZ, UR29, UR5 ;  /* 0x0000001dff087299 */ /* 0x000fe40008011605 */
[----:B------:R-:W-:Y:S01]  /*5830*/  UIMAD.WIDE.U32 UR10, UR6, UR22, URZ ;  /* 0x00000016060a72a5 */ /* 0x000fe2000f8e00ff */
[----:B------:R-:W-:Y:S02]  /*5840*/  UMOV UR5, UR19 ;  /* 0x0000001300057c82 */ /* 0x000fe40008000000 */
[----:B------:R-:W-:Y:S03]  /*5850*/  @UP4 USHF.R.U32.HI UR4, URZ, UR23, UR5 ;  /* 0x00000017ff044299 */ /* 0x000fe60008011605 */
[----:B------:R-:W-:Y:S01]  /*5860*/  UMOV UR5, UR25 ;  /* 0x0000001900057c82 */ /* 0x000fe20008000000 */
[----:B------:R-:W-:Y:S02]  /*5870*/  UIMAD UR4, UR42, UR4, URZ ;  /* 0x000000042a0472a4 */ /* 0x000fe4000f8e02ff */
[----:B------:R-:W-:Y:S02]  /*5880*/  @UP4 USHF.R.U32.HI UR7, URZ, UR23, UR5 ;  /* 0x00000017ff074299 */ /* 0x000fe40008011605 */
[----:B------:R-:W-:Y:S02]  /*5890*/  USEL UR5, UR14, UR8, !UP6 ;  /* 0x000000080e057287 */ /* 0x000fe4000f000000 */
[----:B------:R-:W-:Y:S02]  /*58a0*/  UIMAD UR8, UR42, UR7, URZ ;  /* 0x000000072a0872a4 */ /* 0x000fe4000f8e02ff */
[----:B------:R-:W-:Y:S03]  /*58b0*/  UISETP.GE.AND UP0, UPT, UR6, UR4, UPT ;  /* 0x000000040600728c */ /* 0x000fe6000bf06270 */
[----:B------:R-:W-:Y:S01]  /*58c0*/  UMOV UR4, UR11 ;  /* 0x0000000b00047c82 */ /* 0x000fe20008000000 */
[----:B------:R-:W-:Y:S02]  /*58d0*/  UISETP.GE.OR UP0, UPT, UR5, UR8, UP0 ;  /* 0x000000080500728c */ /* 0x000fe40008706670 */
[----:B------:R-:W-:Y:S02]  /*58e0*/  USHF.R.U32.HI UR4, URZ, UR23, UR4 ;  /* 0x00000017ff047299 */ /* 0x000fe40008011604 */
[----:B------:R-:W-:Y:S02]  /*58f0*/  UIMAD.WIDE.U32 UR8, UR5, UR22, URZ ;  /* 0x00000016050872a5 */ /* 0x000fe4000f8e00ff */
[----:B------:R-:W-:Y:S04]  /*5900*/  USEL UR10, UR6, UR4, !UP4 ;  /* 0x00000004060a7287 */ /* 0x000fe8000e000000 */
[----:B------:R-:W-:Y:S01]  /*5910*/  UIADD3 UR11, UPT, UPT, -UR10, URZ, URZ ;  /* 0x000000ff0a0b7290 */ /* 0x000fe2000fffe1ff */
[----:B------:R-:W-:Y:S02]  /*5920*/  @!UP0 UMOV UR4, UR9 ;  /* 0x0000000900048c82 */ /* 0x000fe40008000000 */
[----:B------:R-:W-:Y:S02]  /*5930*/  @!UP0 USHF.R.U32.HI UR4, URZ, UR23, UR4 ;  /* 0x00000017ff048299 */ /* 0x000fe40008011604 */
[----:B------:R-:W-:Y:S02]  /*5940*/  UIMAD UR8, UR42, UR11, UR6 ;  /* 0x0000000b2a0872a4 */ /* 0x000fe4000f8e0206 */
[----:B------:R-:W-:Y:S04]  /*5950*/  @!UP0 USEL UR4, UR5, UR4, !UP4 ;  /* 0x0000000405048287 */ /* 0x000fe8000e000000 */
[----:B------:R-:W-:Y:S02]  /*5960*/  @!UP0 UIMAD UR8, UR7, UR8, UR4 ;  /* 0x00000008070882a4 */ /* 0x000fe4000f8e0204 */
[----:B------:R-:W-:Y:S02]  /*5970*/  @!UP0 UIADD3 UR9, UPT, UPT, UR10, -UR4, URZ ;  /* 0x800000040a098290 */ /* 0x000fe4000fffe0ff */
[----:B------:R-:W-:Y:S02]  /*5980*/  UIADD3 UR4, UPT, UPT, -UR5, URZ, URZ ;  /* 0x000000ff05047290 */ /* 0x000fe4000fffe1ff */
[----:B------:R-:W-:Y:S02]  /*5990*/  UIADD3 UR7, UPT, UPT, -UR6, URZ, URZ ;  /* 0x000000ff06077290 */ /* 0x000fe4000fffe1ff */
[----:B------:R-:W-:Y:S02]  /*59a0*/  @!UP0 UIMAD UR6, UR9, UR42, UR5 ;  /* 0x0000002a090682a4 */ /* 0x000fe4000f8e0205 */
[----:B------:R-:W-:Y:S02]  /*59b0*/  UIMAD UR14, UR15, UR4, UR14 ;  /* 0x000000040f0e72a4 */ /* 0x000fe4000f8e020e */
[----:B------:R-:W-:Y:S01]  /*59c0*/  UIMAD UR13, UR30, UR7, UR13 ;  /* 0x000000071e0d72a4 */ /* 0x000fe2000f8e020d */
[----:B------:R-:W-:Y:S02]  /*59d0*/  @!UP0 UMOV UR5, UR8 ;  /* 0x0000000800058c82 */ /* 0x000fe40008000000 */
[----:B------:R-:W-:Y:S02]  /*59e0*/  UIMAD UR14, UR5, UR15, UR14 ;  /* 0x0000000f050e72a4 */ /* 0x000fe4000f8e020e */
[----:B------:R-:W-:Y:S11]  /*59f0*/  UIMAD UR13, UR6, UR30, UR13 ;  /* 0x0000001e060d72a4 */ /* 0x000ff6000f8e020d */
[----:B------:R-:W-:Y:S01]  /*5a00*/  @!UPT UIADD3 URZ, UPT, UPT, URZ, URZ, URZ ;  /* 0x000000fffffff290 */ /* 0x000fe2000fffe0ff */
.L_x_107:
[----:B------:R-:W3:Y:S01]  /*5a10*/  @!UP2 LDCU.128 UR8, c[0x0][0xb10] ;  /* 0x00016200ff08a7ac */ /* 0x000ee20008000c00 */
[C---:B----4-:R-:W-:Y:S02]  /*5a20*/  ISETP.NE.U32.AND P1, PT, R4.reuse, RZ, PT ;  /* 0x000000ff0400720c */ /* 0x050fe40003f25070 */
[----:B------:R-:W-:Y:S02]  /*5a30*/  ISETP.NE.U32.AND P0, PT, R4, RZ, PT ;  /* 0x000000ff0400720c */ /* 0x000fe40003f05070 */
[C---:B------:R-:W-:Y:S02]  /*5a40*/  ISETP.NE.AND.EX P1, PT, R5.reuse, RZ, PT, P1 ;  /* 0x000000ff0500720c */ /* 0x040fe40003f25310 */
[----:B------:R-:W-:Y:S01]  /*5a50*/  ISETP.NE.AND.EX P0, PT, R5, RZ, PT, P0 ;  /* 0x000000ff0500720c */ /* 0x000fe20003f05300 */
[----:B------:R-:W4:Y:S01]  /*5a60*/  @!UP2 LDCU UR5, c[0x0][0xb0c] ;  /* 0x00016180ff05a7ac */ /* 0x000f220008000800 */
[----:B------:R-:W-:Y:S01]  /*5a70*/  SHF.L.U32 R9, R15, 0x1f, RZ ;  /* 0x0000001f0f097819 */ /* 0x000fe200000006ff */
[----:B------:R-:W-:Y:S02]  /*5a80*/  USHF.L.U32 UR19, UR16, 0x6, URZ ;  /* 0x0000000610137899 */ /* 0x000fe400080006ff */
[----:B------:R-:W-:Y:S02]  /*5a90*/  USHF.L.U32 UR18, UR20, 0x7, URZ ;  /* 0x0000000714127899 */ /* 0x000fe400080006ff */
[----:B---3--:R-:W-:Y:S07]  /*5aa0*/  UIMAD.WIDE.U32 UR6, UR14, UR8, URZ ;  /* 0x000000080e0672a5 */ /* 0x008fee000f8e00ff */
[----:B------:R-:W-:Y:S01]  /*5ab0*/  @!UP2 UMOV UR4, UR7 ;  /* 0x000000070004ac82 */ /* 0x000fe20008000000 */
[----:B----4-:R-:W-:Y:S02]  /*5ac0*/  @!UP2 UISETP.NE.AND UP0, UPT, UR5, 0x1, UPT ;  /* 0x000000010500a88c */ /* 0x010fe4000bf05270 */
[----:B------:R-:W-:Y:S02]  /*5ad0*/  @!UP2 USHF.R.U32.HI UR4, URZ, UR9, UR4 ;  /* 0x00000009ff04a299 */ /* 0x000fe40008011604 */
[----:B------:R-:W-:Y:S02]  /*5ae0*/  UIMAD.WIDE.U32 UR6, UR13, UR11, URZ ;  /* 0x0000000b0d0672a5 */ /* 0x000fe4000f8e00ff */
[----:B------:R-:W-:Y:S02]  /*5af0*/  @!UP2 USEL UR8, UR14, UR4, !UP0 ;  /* 0x000000040e08a287 */ /* 0x000fe4000c000000 */
[----:B------:R-:W-:Y:S03]  /*5b00*/  @!UP2 UISETP.NE.AND UP0, UPT, UR10, 0x1, UPT ;  /* 0x000000010a00a88c */ /* 0x000fe6000bf05270 */
[----:B------:R-:W-:Y:S02]  /*5b10*/  @!UP2 UMOV UR6, UR7 ;  /* 0x000000070006ac82 */ /* 0x000fe40008000000 */
[----:B------:R-:W3:Y:S02]  /*5b20*/  @!UP2 LDCU UR4, c[0x0][0xb20] ;  /* 0x00016400ff04a7ac */ /* 0x000ee40008000800 */
[----:B---3--:R-:W-:Y:S04]  /*5b30*/  @!UP2 USHF.R.U32.HI UR6, URZ, UR4, UR6 ;  /* 0x00000004ff06a299 */ /* 0x008fe80008011606 */
[----:B------:R-:W-:Y:S04]  /*5b40*/  @!UP2 USEL UR6, UR13, UR6, !UP0 ;  /* 0x000000060d06a287 */ /* 0x000fe8000c000000 */
[----:B------:R-:W-:Y:S02]  /*5b50*/  @!UP2 UIADD3 UR4, UPT, UPT, -UR8, UR6, URZ ;  /* 0x000000060804a290 */ /* 0x000fe4000fffe1ff */
[----:B------:R-:W-:Y:S02]  /*5b60*/  @!UP2 UIADD3 UR6, UPT, UPT, UR8, -UR6, URZ ;  /* 0x800000060806a290 */ /* 0x000fe4000fffe0ff */
[----:B------:R-:W-:Y:S02]  /*5b70*/  @!UP2 UIMAD UR14, UR4, UR5, UR14 ;  /* 0x00000005040ea2a4 */ /* 0x000fe4000f8e020e */
[----:B------:R-:W-:Y:S01]  /*5b80*/  @!UP2 UIMAD UR13, UR6, UR10, UR13 ;  /* 0x0000000a060da2a4 */ /* 0x000fe2000f8e020d */
[----:B------:R-:W-:Y:S11]  /*5b90*/  BRA.U UP3, `(.L_x_108) ;  /* 0x0000000103107547 */ /* 0x000ff6000b800000 */
[----:B--2---:R-:W-:Y:S04]  /*5ba0*/  MOV R0, UR38 ;  /* 0x0000002600007c02 */ /* 0x004fe80008000f00 */
[----:B------:R-:W-:Y:S04]  /*5bb0*/  SHF.L.U32 R11, R0, 0x1f, RZ ;  /* 0x0000001f000b7819 */ /* 0x000fe800000006ff */
[----:B------:R-:W2:Y:S02]  /*5bc0*/  SYNCS.PHASECHK.TRANS64.TRYWAIT P2, [UR21+0x248], R11 ;  /* 0x0002480bff0075a7 */ /* 0x000ea40008041115 */
[----:B--2---:R-:W-:Y:S05]  /*5bd0*/  @!P2 BRA `(.L_x_109) ;  /* 0x0000004000f0a947 */ /* 0x004fea0003800000 */
.L_x_108:
[----:B------:R-:W-:Y:S05]  /*5be0*/  @!P1 BRA `(.L_x_110) ;  /* 0x0000000000309947 */ /* 0x000fea0003800000 */
[----:B------:R-:W-:Y:S01]  /*5bf0*/  ISETP.NE.U32.AND P1, PT, R2, RZ, PT ;  /* 0x000000ff0200720c */ /* 0x000fe20003f25070 */
[----:B------:R-:W3:Y:S01]  /*5c00*/  LDCU.64 UR4, c[0x0][0x358] ;  /* 0x00006b00ff0477ac */ /* 0x000ee20008000a00 */
[----:B------:R-:W-:Y:S02]  /*5c10*/  IMAD.MOV.U32 R88, RZ, RZ, 0x1 ;  /* 0x00000001ff587424 */ /* 0x000fe400078e00ff */
[----:B------:R-:W-:Y:S11]  /*5c20*/  ISETP.NE.AND.EX P1, PT, R3, RZ, PT, P1 ;  /* 0x000000ff0300720c */ /* 0x000ff60003f25310 */
[----:B------:R-:W-:Y:S02]  /*5c30*/  @!UPT UIADD3 URZ, UPT, UPT, URZ, URZ, URZ ;  /* 0x000000fffffff290 */ /* 0x000fe4000fffe0ff */
[----:B--2---:R-:W2:Y:S01]  /*5c40*/  @P1 LDC.64 R10, c[0x0][0x888] ;  /* 0x00022200ff0a1b82 */ /* 0x004ea20000000a00 */
[----:B------:R-:W-:Y:S04]  /*5c50*/  @P1 IMAD R0, R4, UR36, RZ ;  /* 0x0000002404001c24 */ /* 0x000fe8000f8e02ff */
[----:B--2---:R-:W-:Y:S04]  /*5c60*/  @P1 IMAD.WIDE R10, R0, 0x4, R10 ;  /* 0x00000004000a1825 */ /* 0x004fe800078e020a */
[----:B------:R-:W-:Y:S01]  /*5c70*/  HFMA2 R0, -RZ, RZ, 0, 5.9604644775390625e-08 ;  /* 0x00000001ff007431 */ /* 0x000fe200000001ff */
[----:B---3-5:R3:W5:Y:S04]  /*5c80*/  @P1 LDG.E R41, desc[UR4][R10.64] ;  /* 0x000000040a291981 */ /* 0x028768000c1e1900 */
[----:B------:R-:W-:Y:S01]  /*5c90*/  @!P1 PRMT R88, R0, 0x7610, R88 ;  /* 0x0000761000589816 */ /* 0x000fe20000000058 */
[----:B---3--:R-:W4:Y:S06]  /*5ca0*/  @!P1 LDC R41, c[0x0][0x880] ;  /* 0x00022000ff299b82 */ /* 0x008f2c0000000800 */
.L_x_110:
[----:B----45:R-:W-:Y:S01]  /*5cb0*/  @!P0 FSETP.EQ.AND P1, PT, R41, RZ, PT ;  /* 0x000000ff2900820b */ /* 0x030fe20003f22000 */
[----:B------:R-:W-:Y:S01]  /*5cc0*/  @!UPT UIADD3 URZ, UPT, UPT, URZ, URZ, URZ ;  /* 0x000000fffffff290 */ /* 0x000fe2000fffe0ff */
[----:B------:R-:W-:Y:S11]  /*5cd0*/  @!P0 BRA `(.L_x_111) ;  /* 0x0000000000188947 */ /* 0x000ff60003800000 */
[----:B------:R-:W-:Y:S02]  /*5ce0*/  LOP3.LUT P0, RZ, R88, 0xff, RZ, 0xc0, !PT ;  /* 0x000000ff58ff7812 */ /* 0x000fe4000780c0ff */
[----:B------:R-:W-:Y:S04]  /*5cf0*/  ISETP.NE.U32.AND P1, PT, R2, RZ, PT ;  /* 0x000000ff0200720c */ /* 0x000fe80003f25070 */
[----:B------:R-:W-:Y:S04]  /*5d00*/  ISETP.NE.AND.EX P1, PT, R3, RZ, PT, P1 ;  /* 0x000000ff0300720c */ /* 0x000fe80003f25310 */
[----:B------:R-:W-:Y:S03]  /*5d10*/  PLOP3.LUT P1, PT, P1, PT, PT, 0x8, 0x80 ;  /* 0x000000000080781c */ /* 0x000fe60000f2e170 */
[----:B------:R-:W-:Y:S11]  /*5d20*/  @P0 FSETP.EQ.AND P1, PT, R41, RZ, PT ;  /* 0x000000ff2900020b */ /* 0x000ff60003f22000 */
[----:B------:R-:W-:Y:S02]  /*5d30*/  @!UPT UIADD3 URZ, UPT, UPT, URZ, URZ, URZ ;  /* 0x000000fffffff290 */ /* 0x000fe4000fffe0ff */
.L_x_111:
[----:B------:R-:W3:Y:S01]  /*5d40*/  SYNCS.PHASECHK.TRANS64.TRYWAIT P2, [UR21+0x230], R9 ;  /* 0x00023009ff0075a7 */ /* 0x000ee20008041115 */
[----:B------:R-:W-:Y:S04]  /*5d50*/  ELECT P0, URZ, PT ;  /* 0x0000000000ff782f */ /* 0x000fe80003800000 */
[----:B------:R-:W-:Y:S11]  /*5d60*/  PLOP3.LUT P1, PT, P1, P0, PT, 0xf2, 0x2f ;  /* 0x00000000002f781c */ /* 0x000ff60000f21e72 */
[----:B------:R-:W-:Y:S02]  /*5d70*/  @!UPT UIADD3 URZ, UPT, UPT, URZ, URZ, URZ ;  /* 0x000000fffffff290 */ /* 0x000fe4000fffe0ff */
[----:B------:R-:W-:Y:S05]  /*5d80*/  @!P1 IADD3 R8, P0, PT, R16, 0x580, RZ ;  /* 0x0000058010089810 */ /* 0x000fea0007f1e0ff */
[----:B------:R-:W-:Y:S01]  /*5d90*/  @!P1 IMAD.X R6, RZ, RZ, R17, P0 ;  /* 0x000000ffff069224 */ /* 0x000fe200000e0611 */
[----:B---3--:R-:W-:Y:S07]  /*5da0*/  @!P2 BRA `(.L_x_112) ;  /* 0x000000400094a947 */ /* 0x008fee0003800000 */
.L_x_233:
[----:B------:R-:W-:Y:S01]  /*5db0*/  @!P1 R2UR UR5, R8 ;  /* 0x00000000080592ca */ /* 0x000fe200000e0000 */
[----:B------:R-:W-:Y:S01]  /*5dc0*/  VOTEU.ALL UP0, P1 ;  /* 0x0000000000ff7886 */ /* 0x000fe20000800000 */
[----:B------:R-:W-:Y:S01]  /*5dd0*/  @!P1 R2UR UR4, R6 ;  /* 0x00000000060492ca */ /* 0x000fe200000e0000 */
[----:B--2---:R-:W-:Y:S01]  /*5de0*/  @!P1 IMAD.MOV.U32 R0, RZ, RZ, 0x1000 ;  /* 0x00001000ff009424 */ /* 0x004fe200078e00ff */
[----:B------:R-:W-:Y:S01]  /*5df0*/  UMOV UR6, 0x0 ;  /* 0x0000000000067882 */ /* 0x000fe20000000000 */
[----:B------:R-:W-:Y:S01]  /*5e00*/  UMOV UR7, 0x10000000 ;  /* 0x1000000000077882 */ /* 0x000fe20000000000 */
[----:B------:R-:W-:Y:S01]  /*5e10*/  @!UP0 UIADD3 UR16, UPT, UPT, UR21, 0x400, URZ ;  /* 0x0000040015108890 */ /* 0x000fe2000fffe0ff */
[----:B------:R-:W-:Y:S01]  /*5e20*/  VIADD R14, R14, 0x1 ;  /* 0x000000010e0e7836 */ /* 0x000fe20000000000 */
[----:B------:R-:W-:Y:S01]  /*5e30*/  VOTEU.ALL UP0, P1 ;  /* 0x0000000000ff7886 */ /* 0x000fe20000800000 */
[----:B------:R-:W-:Y:S04]  /*5e40*/  UMOV UR20, UR36 ;  /* 0x0000002400147c82 */ /* 0x000fe80008000000 */
[----:B------:R-:W-:Y:S02]  /*5e50*/  IMAD.U32 R10, RZ, RZ, UR5 ;  /* 0x00000005ff0a7e24 */ /* 0x000fe4000f8e00ff */
[----:B------:R-:W-:Y:S03]  /*5e60*/  IMAD.U32 R11, RZ, RZ, UR4 ;  /* 0x00000004ff0b7e24 */ /* 0x000fe6000f8e00ff */
[----:B------:R-:W-:Y:S02]  /*5e70*/  @!P1 R2UR UR4, R10 ;  /* 0x000000000a0492ca */ /* 0x000fe400000e0000 */
[----:B------:R-:W-:Y:S11]  /*5e80*/  @!P1 R2UR UR5, R11 ;  /* 0x000000000b0592ca */ /* 0x000ff600000e0000 */
[----:B------:R-:W-:Y:S02]  /*5e90*/  @!UPT UIADD3 URZ, UPT, UPT, URZ, URZ, URZ ;  /* 0x000000fffffff290 */ /* 0x000fe4000fffe0ff */
[----:B------:R2:W-:Y:S01]  /*5ea0*/  @!UP0 UTMALDG.3D [UR16], [UR4], desc[UR6] ;  /* 0x00000610040085b4 */ /* 0x0005e20008011000 */
[----:B------:R2:W-:Y:S01]  /*5eb0*/  @!P1 SYNCS.ARRIVE.TRANS64.RED.A0TR RZ, [UR21+0x220], R0 ;  /* 0x00022000ffff99a7 */ /* 0x0005e20008300415 */
[----:B------:R-:W-:Y:S01]  /*5ec0*/  SYNCS.ARRIVE.TRANS64.RED.A1T0 RZ, [UR34], RZ ;  /* 0x000000ffffff79a7 */ /* 0x000fe20008100422 */
[----:B------:R-:W3:Y:S02]  /*5ed0*/  SYNCS.PHASECHK.TRANS64.TRYWAIT P0, [UR21+0x238], R9 ;  /* 0x00023809ff0075a7 */ /* 0x000ee40008001115 */
[----:B--23--:R-:W-:Y:S05]  /*5ee0*/  @!P0 BRA `(.L_x_113) ;  /* 0x00000040005c8947 */ /* 0x00cfea0003800000 */
.L_x_235:
[----:B------:R-:W-:Y:S01]  /*5ef0*/  @!P1 IADD3 R6, P0, PT, R16, 0x580, RZ ;  /* 0x0000058010069810 */ /* 0x000fe20007f1e0ff */
[----:B------:R-:W-:Y:S01]  /*5f00*/  VOTEU.ALL UP0, P1 ;  /* 0x0000000000ff7886 */ /* 0x000fe20000800000 */
[----:B------:R-:W-:Y:S01]  /*5f10*/  UMOV UR6, 0x0 ;  /* 0x0000000000067882 */ /* 0x000fe20000000000 */
[----:B------:R-:W-:Y:S01]  /*5f20*/  UMOV UR7, 0x10000000 ;  /* 0x1000000000077882 */ /* 0x000fe20000000000 */
[----:B------:R-:W-:Y:S01]  /*5f30*/  @!P1 R2UR UR5, R6 ;  /* 0x00000000060592ca */ /* 0x000fe200000e0000 */
[----:B--2---:R-:W-:Y:S01]  /*5f40*/  @!P1 IMAD.X R0, RZ, RZ, R17, P0 ;  /* 0x000000ffff009224 */ /* 0x004fe200000e0611 */
[----:B------:R-:W-:Y:S01]  /*5f50*/  @!UP0 UIADD3 UR10, UPT, UPT, UR18, 0x40, URZ ;  /* 0x00000040120a8890 */ /* 0x000fe2000fffe0ff */
[----:B------:R-:W-:Y:S01]  /*5f60*/  ISETP.NE.AND P0, PT, R14, 0x2, PT ;  /* 0x000000020e00780c */ /* 0x000fe20003f05270 */
[----:B------:R-:W-:Y:S01]  /*5f70*/  @!UP0 UIADD3 UR8, UPT, UPT, UR21, 0x1400, URZ ;  /* 0x0000140015088890 */ /* 0x000fe2000fffe0ff */
[----:B------:R-:W-:Y:S01]  /*5f80*/  LOP3.LUT R15, R15, 0x1, RZ, 0x3c, !PT ;  /* 0x000000010f0f7812 */ /* 0x000fe200078e3cff */
[----:B------:R-:W-:Y:S01]  /*5f90*/  @!UP0 UIADD3 UR9, UPT, UPT, UR21, 0x228, URZ ;  /* 0x0000022815098890 */ /* 0x000fe2000fffe0ff */
[----:B------:R-:W-:Y:S01]  /*5fa0*/  @!P1 R2UR UR4, R0 ;  /* 0x00000000000492ca */ /* 0x000fe200000e0000 */
[----:B------:R-:W-:Y:S01]  /*5fb0*/  VOTEU.ALL UP0, P1 ;  /* 0x0000000000ff7886 */ /* 0x000fe20000800000 */
[----:B------:R-:W-:Y:S01]  /*5fc0*/  UMOV UR11, UR19 ;  /* 0x00000013000b7c82 */ /* 0x000fe20008000000 */
[----:B------:R-:W-:Y:S01]  /*5fd0*/  UMOV UR12, UR36 ;  /* 0x00000024000c7c82 */ /* 0x000fe20008000000 */
[----:B------:R-:W-:Y:S01]  /*5fe0*/  SEL R0, RZ, 0x1, P0 ;  /* 0x00000001ff007807 */ /* 0x000fe20000000000 */
[----:B------:R-:W-:Y:S01]  /*5ff0*/  UIADD3 UR20, UPT, UPT, UR13, UR59, URZ ;  /* 0x0000003b0d147290 */ /* 0x000fe2000fffe0ff */
[----:B------:R-:W-:Y:S01]  /*6000*/  IMAD.U32 R8, RZ, RZ, UR5 ;  /* 0x00000005ff087e24 */ /* 0x000fe2000f8e00ff */
[----:B------:R-:W-:Y:S01]  /*6010*/  SEL R14, R14, RZ, P0 ;  /* 0x000000ff0e0e7207 */ /* 0x000fe20000000000 */
[----:B------:R-:W-:Y:S01]  /*6020*/  UIADD3 UR16, UPT, UPT, UR14, UR60, URZ ;  /* 0x0000003c0e107290 */ /* 0x000fe2000fffe0ff */
[----:B------:R-:W-:Y:S01]  /*6030*/  LOP3.LUT R13, R13, R0, RZ, 0x3c, !PT ;  /* 0x000000000d0d7212 */ /* 0x000fe200078e3cff */
[----:B------:R-:W-:Y:S01]  /*6040*/  UPLOP3.LUT UP3, UPT, UPT, UPT, UPT, 0x80, 0x8 ;  /* 0x000000000008789c */ /* 0x000fe20003f6f070 */
[----:B------:R-:W-:Y:S02]  /*6050*/  UMOV UR36, UR26 ;  /* 0x0000001a00247c82 */ /* 0x000fe40008000000 */
[----:B------:R-:W-:Y:S01]  /*6060*/  IMAD.U32 R9, RZ, RZ, UR4 ;  /* 0x00000004ff097e24 */ /* 0x000fe2000f8e00ff */
[----:B------:R-:W-:Y:S04]  /*6070*/  @!P1 R2UR UR4, R8 ;  /* 0x00000000080492ca */ /* 0x000fe800000e0000 */
[----:B------:R-:W-:Y:S11]  /*6080*/  @!P1 R2UR UR5, R9 ;  /* 0x00000000090592ca */ /* 0x000ff600000e0000 */
[----:B------:R-:W-:Y:S02]  /*6090*/  @!UPT UIADD3 URZ, UPT, UPT, URZ, URZ, URZ ;  /* 0x000000fffffff290 */ /* 0x000fe4000fffe0ff */
[----:B------:R2:W-:Y:S01]  /*60a0*/  @!UP0 UTMALDG.3D [UR8], [UR4], desc[UR6] ;  /* 0x00000608040085b4 */ /* 0x0005e20008011000 */
[----:B------:R2:W-:Y:S01]  /*60b0*/  @!P1 SYNCS.ARRIVE.TRANS64.RED.A0TR RZ, [UR21+0x228], R7 ;  /* 0x00022807ffff99a7 */ /* 0x0005e20008300415 */
[----:B------:R-:W-:Y:S01]  /*60c0*/  SYNCS.ARRIVE.TRANS64.RED.A1T0 RZ, [UR33], RZ ;  /* 0x000000ffffff79a7 */ /* 0x000fe20008100421 */
[----:B------:R-:W-:Y:S05]  /*60d0*/  BRA.U UP1, `(.L_x_114) ;  /* 0xfffffff5012c7547 */ /* 0x000fea000b83ffff */
[----:B------:R-:W-:-:S04]  /*60e0*/  SHF.L.U32 R3, R15, 0x1f, RZ ;  /* 0x0000001f0f037819 */ /* 0x000fc800000006ff */
[----:B------:R-:W3:Y:S02]  /*60f0*/  SYNCS.PHASECHK.TRANS64.TRYWAIT P0, [UR21+0x230], R3 ;  /* 0x00023003ff0075a7 */ /* 0x000ee40008001115 */
[----:B---3--:R-:W-:Y:S05]  /*6100*/  @!P0 BRA `(.L_x_115) ;  /* 0x0000003c00ec8947 */ /* 0x008fea0003800000 */
.L_x_237:
[----:B---3--:R-:W-:-:S07]  /*6110*/  MOV R0, UR21 ;  /* 0x0000001500007c02 */ /* 0x008fce0008000f00 */
.L_x_116:
[----:B---3--:R-:W-:-:S04]  /*6120*/  SHF.L.U32 R3, R15, 0x1f, RZ ;  /* 0x0000001f0f037819 */ /* 0x008fc800000006ff */
[----:B------:R3:W4:Y:S03]  /*6130*/  SYNCS.PHASECHK.TRANS64.TRYWAIT P0, [R0+URZ+0x238], R3 ;  /* 0x00023803000075a7 */ /* 0x00072600080011ff */
[----:B----4-:R-:W-:Y:S05]  /*6140*/  @!P0 NANOSLEEP.SYNCS 0x989680 ;  /* 0x009896800000895d */ /* 0x010fea0003900000 */
[----:B------:R-:W4:Y:S02]  /*6150*/  @!P0 SYNCS.PHASECHK.TRANS64 P0, [R0+URZ+0x238], R3 ;  /* 0x00023803000085a7 */ /* 0x000f2400080010ff */
[----:B-12-4-:R-:W-:Y:S05]  /*6160*/  @P0 EXIT ;  /* 0x000000000000094d */ /* 0x016fea0003800000 */
[----:B------:R-:W-:Y:S05]  /*6170*/  BRA `(.L_x_116) ;  /* 0xfffffffc00e87947 */ /* 0x000fea000383ffff */
.L_x_105:
[----:B------:R-:W-:-:S06]  /*6180*/  UISETP.GE.AND UP0, UPT, UR17, 0x4, UPT ;  /* 0x000000041100788c */ /* 0x000fcc000bf06270 */
[----:B------:R-:W-:-:S13]  /*6190*/  PLOP3.LUT P0, PT, PT, PT, UP0, 0x80, 0x8 ;  /* 0x000000000008781c */ /* 0x000fda0003f0f008 */
[----:B-1----:R-:W-:Y:S05]  /*61a0*/  @!P0 EXIT ;  /* 0x000000000000894d */ /* 0x002fea0003800000 */
[----:B------:R-:W1:Y:S08]  /*61b0*/  S2UR UR4, SR_CgaCtaId ;  /* 0x00000000000479c3 */ /* 0x000e700000008800 */
[----:B------:R-:W-:Y:S01]  /*61c0*/  BAR.SYNC.DEFER_BLOCKING 0x6, 0xa0 ;  /* 0x0182800000007b1d */ /* 0x000fe20000010000 */
[C---:B------:R-:W-:Y:S01]  /*61d0*/  IMAD.SHL.U32 R6, R96.reuse, 0x40, RZ ;  /* 0x0000004060067824 */ /* 0x040fe200078e00ff */
[C---:B------:R-:W-:Y:S01]  /*61e0*/  LOP3.LUT R98, R96.reuse, 0x60, RZ, 0xc0, !PT ;  /* 0x0000006060627812 */ /* 0x040fe200078ec0ff */
[C---:B------:R-:W-:Y:S01]  /*61f0*/  IMAD.SHL.U32 R71, R96.reuse, 0x20, RZ ;  /* 0x0000002060477824 */ /* 0x040fe200078e00ff */
[----:B------:R-:W-:Y:S01]  /*6200*/  CS2R R94, SRZ ;  /* 0x00000000005e7805 */ /* 0x000fe2000001ff00 */
[----:B------:R-:W-:Y:S01]  /*6210*/  IMAD.SHL.U32 R5, R96, 0x2, RZ ;  /* 0x0000000260057824 */ /* 0x000fe200078e00ff */
[----:B------:R-:W-:-:S02]  /*6220*/  UMOV UR44, 0x400 ;  /* 0x00000400002c7882 */ /* 0x000fc40000000000 */
[----:B------:R-:W2:Y:S01]  /*6230*/  LDC.64 R84, c[0x0][0x888] ;  /* 0x00022200ff547b82 */ /* 0x000ea20000000a00 */
[----:B------:R-:W-:Y:S01]  /*6240*/  LOP3.LUT R4, R6, 0x180, RZ, 0xc0, !PT ;  /* 0x0000018006047812 */ /* 0x000fe200078ec0ff */
[----:B------:R-:W-:Y:S01]  /*6250*/  IMAD.U32 R37, R96, 0x10000, RZ ;  /* 0x0001000060257824 */ /* 0x000fe200078e00ff */
[----:B------:R-:W-:Y:S01]  /*6260*/  LOP3.LUT R71, R71, 0xc00, RZ, 0xc0, !PT ;  /* 0x00000c0047477812 */ /* 0x000fe200078ec0ff */
[----:B------:R-:W-:Y:S01]  /*6270*/  IMAD.MOV.U32 R36, RZ, RZ, RZ ;  /* 0x000000ffff247224 */ /* 0x000fe200078e00ff */
[----:B------:R-:W-:Y:S01]  /*6280*/  LOP3.LUT R5, R4, 0x20, R5, 0xf8, !PT ;  /* 0x0000002004057812 */ /* 0x000fe200078ef805 */
[C---:B------:R-:W-:Y:S01]  /*6290*/  IMAD.SHL.U32 R4, R96.reuse, 0x8, RZ ;  /* 0x0000000860047824 */ /* 0x040fe200078e00ff */
[----:B------:R-:W-:Y:S01]  /*62a0*/  LOP3.LUT R71, R71, 0x40, R6, 0xf8, !PT ;  /* 0x0000004047477812 */ /* 0x000fe200078ef806 */
[----:B------:R-:W3:Y:S01]  /*62b0*/  LDC.64 R86, c[0x0][0x890] ;  /* 0x00022400ff567b82 */ /* 0x000ee20000000a00 */
[----:B------:R-:W-:Y:S01]  /*62c0*/  LOP3.LUT R37, R37, 0x600000, RZ, 0xc0, !PT ;  /* 0x0060000025257812 */ /* 0x000fe200078ec0ff */
[----:B------:R-:W-:Y:S01]  /*62d0*/  IMAD.MOV.U32 R90, RZ, RZ, RZ ;  /* 0x000000ffff5a7224 */ /* 0x000fe200078e00ff */
[----:B------:R-:W-:-:S02]  /*62e0*/  LOP3.LUT R96, R96, 0x2, RZ, 0xc0, !PT ;  /* 0x0000000260607812 */ /* 0x000fc400078ec0ff */
[----:B------:R-:W-:Y:S02]  /*62f0*/  CS2R R92, SRZ ;  /* 0x00000000005c7805 */ /* 0x000fe4000001ff00 */
[----:B------:R-:W-:Y:S01]  /*6300*/  LOP3.LUT R4, R5, 0x30, R4, 0x78, !PT ;  /* 0x0000003005047812 */ /* 0x000fe200078e7804 */
[----:B------:R-:W4:Y:S01]  /*6310*/  LDCU UR57, c[0x0][0x370] ;  /* 0x00006e00ff3977ac */ /* 0x000f220008000800 */
[----:B------:R-:W-:Y:S01]  /*6320*/  LOP3.LUT R71, R71, 0x200, R6, 0xf8, !PT ;  /* 0x0000020047477812 */ /* 0x000fe200078ef806 */
[----:B------:R-:W2:Y:S01]  /*6330*/  LDC.64 R82, c[0x0][0x8b0] ;  /* 0x00022c00ff527b82 */ /* 0x000ea20000000a00 */
[----:B------:R-:W-:Y:S01]  /*6340*/  IMAD.MOV R91, RZ, RZ, -R96 ;  /* 0x000000ffff5b7224 */ /* 0x000fe200078e0a60 */
[----:B-1----:R-:W-:Y:S01]  /*6350*/  ULEA UR44, UR4, UR44, 0x18 ;  /* 0x0000002c042c7291 */ /* 0x002fe2000f8ec0ff */
[----:B------:R-:W-:Y:S01]  /*6360*/  LOP3.LUT R71, R71, R4, RZ, 0xfc, !PT ;  /* 0x0000000447477212 */ /* 0x000fe200078efcff */
[----:B------:R-:W1:Y:S04]  /*6370*/  LDCU.64 UR62, c[0x0][0x348] ;  /* 0x00006900ff3e77ac */ /* 0x000e680008000a00 */
[----:B------:R-:W1:Y:S01]  /*6380*/  LDC.64 R80, c[0x0][0x8a8] ;  /* 0x00022a00ff507b82 */ /* 0x000e620000000a00 */
[----:B------:R-:W-:-:S02]  /*6390*/  UIADD3 UR4, UPT, UPT, UR44, 0x2400, URZ ;  /* 0x000024002c047890 */ /* 0x000fc4000fffe0ff */
[----:B------:R-:W4:Y:S01]  /*63a0*/  LDS R0, [UR44+0x300] ;  /* 0x0003002cff007984 */ /* 0x000f220008000800 */
[----:B------:R-:W1:Y:S03]  /*63b0*/  LDCU UR43, c[0x0][0xb0c] ;  /* 0x00016180ff2b77ac */ /* 0x000e660008000800 */
[----:B------:R-:W-:Y:S01]  /*63c0*/  IMAD.U32 R97, RZ, RZ, UR4 ;  /* 0x00000004ff617e24 */ /* 0x000fe2000f8e00ff */
[----:B------:R-:W1:Y:S01]  /*63d0*/  LDCU UR39, c[0x0][0xb30] ;  /* 0x00016600ff2777ac */ /* 0x000e620008000800 */
[----:B------:R-:W1:Y:S01]  /*63e0*/  LDCU.64 UR46, c[0x0][0x888] ;  /* 0x00011100ff2e77ac */ /* 0x000e620008000a00 */
[----:B------:R-:W1:Y:S01]  /*63f0*/  LDCU.64 UR40, c[0x0][0xb28] ;  /* 0x00016500ff2877ac */ /* 0x000e620008000a00 */
[----:B------:R-:W1:Y:S01]  /*6400*/  LDCU.128 UR52, c[0x0][0xb10] ;  /* 0x00016200ff3477ac */ /* 0x000e620008000c00 */
[----:B------:R-:W1:Y:S01]  /*6410*/  LDCU UR56, c[0x0][0x374] ;  /* 0x00006e80ff3877ac */ /* 0x000e620008000800 */
[----:B------:R-:W-:Y:S01]  /*6420*/  UIADD3 UR61, UPT, UPT, UR44, 0x400, URZ ;  /* 0x000004002c3d7890 */ /* 0x000fe2000fffe0ff */
[----:B--234-:R-:W-:-:S11]  /*6430*/  IMAD.IADD R37, R0, 0x1, R37 ;  /* 0x0000000100257824 */ /* 0x01cfd600078e0225 */
.L_x_142:
[C---:B------:R-:W-:Y:S02]  /*6440*/  LEA R3, R90.reuse, UR44, 0x3 ;  /* 0x0000002c5a037c11 */ /* 0x040fe4000f8e18ff */
[----:B------:R-:W-:Y:S02]  /*6450*/  SHF.L.U32 R0, R93, 0x1f, RZ ;  /* 0x0000001f5d007819 */ /* 0x000fe400000006ff */
[----:B------:R-:W-:Y:S02]  /*6460*/  LEA R5, R90, UR44, 0x4 ;  /* 0x0000002c5a057c11 */ /* 0x000fe4000f8e20ff */
[----:B------:R-:W2:Y:S02]  /*6470*/  SYNCS.PHASECHK.TRANS64.TRYWAIT P0, [R3+URZ+0x250], R0 ;  /* 0x00025000030075a7 */ /* 0x000ea400080011ff */
[----:B-12---:R-:W-:Y:S05]  /*6480*/  @!P0 BRA `(.L_x_117) ;  /* 0x0000003c00248947 */ /* 0x006fea0003800000 */
.L_x_238:
[----:B------:R-:W3:Y:S01]  /*6490*/  LDS.128 R4, [R5+0x2e0] ;  /* 0x0002e00005047984 */ /* 0x000ee20000000c00 */
[----:B------:R-:W-:Y:S01]  /*64a0*/  UISETP.GE.AND UP0, UPT, UR42, 0x1, UPT ;  /* 0x000000012a00788c */ /* 0x000fe2000bf06270 */
[----:B------:R-:W-:Y:S01]  /*64b0*/  @!PT LDS RZ, [RZ] ;  /* 0x00000000fffff984 */ /* 0x000fe20000000800 */
[----:B------:R-:W-:Y:S01]  /*64c0*/  @!PT LDS RZ, [RZ] ;  /* 0x00000000fffff984 */ /* 0x000fe20000000800 */
[----:B------:R-:W-:Y:S01]  /*64d0*/  @!PT LDS RZ, [RZ] ;  /* 0x00000000fffff984 */ /* 0x000fe20000000800 */
[----:B------:R-:W-:Y:S01]  /*64e0*/  @!PT LDS RZ, [RZ] ;  /* 0x00000000fffff984 */ /* 0x000fe20000000800 */
[----:B------:R4:W-:Y:S06]  /*64f0*/  MEMBAR.ALL.CTA ;  /* 0x0000000000007992 */ /* 0x0009ec0000008000 */
[----:B----4-:R-:W4:Y:S01]  /*6500*/  FENCE.VIEW.ASYNC.S ;  /* 0x00000000000073c6 */ /* 0x010f220000000000 */
[----:B---3--:R-:W-:Y:S11]  /*6510*/  LOP3.LUT P0, RZ, R6, 0x1, RZ, 0xc0, !PT ;  /* 0x0000000106ff7812 */ /* 0x008ff6000780c0ff */
[----:B------:R-:W-:Y:S02]  /*6520*/  @!UPT UIADD3 URZ, UPT, UPT, URZ, URZ, URZ ;  /* 0x000000fffffff290 */ /* 0x000fe4000fffe0ff */
[----:B----4-:R-:W-:Y:S01]  /*6530*/  VOTEU.ANY UP1, P0 ;  /* 0x0000000000ff7886 */ /* 0x010fe20000020100 */
[----:B------:R-:W-:Y:S01]  /*6540*/  PLOP3.LUT P0, PT, PT, PT, UP1, 0x80, 0x8 ;  /* 0x000000000008781c */ /* 0x000fe20003f0f018 */
[----:B------:R-:W-:Y:S11]  /*6550*/  UP2UR UR45, UPR, URZ, 0x2 ;  /* 0x00000002ff2d7883 */ /* 0x000ff60008000000 */
[----:B------:R-:W-:Y:S01]  /*6560*/  @!UPT UIADD3 URZ, UPT, UPT, URZ, URZ, URZ ;  /* 0x000000fffffff290 */ /* 0x000fe2000fffe0ff */
[----:B--2---:R-:W-:Y:S02]  /*6570*/  @P0 SHF.R.U32.HI R0, RZ, 0x10, R5 ;  /* 0x00000010ff000819 */ /* 0x004fe40000011605 */
        /* <DEDUP_REMOVED lines=12> */
[----:B------:R-:W3:Y:S01]  /*6640*/  LDCU UR12, c[0x0][0xb20] ;  /* 0x00016400ff0c77ac */ /* 0x000ee20008000800 */
[----:B-1----:R-:W-:Y:S02]  /*6650*/  UIMAD.WIDE.U32 UR4, UR56, UR55, URZ ;  /* 0x00000037380472a5 */ /* 0x002fe4000f8e00ff */
[----:B------:R-:W-:Y:S02]  /*6660*/  UIMAD.WIDE.U32 UR6, UR57, UR52, URZ ;  /* 0x00000034390672a5 */ /* 0x000fe4000f8e00ff */
[----:B------:R-:W-:Y:S02]  /*6670*/  UISETP.NE.AND UP0, UPT, UR54, 0x1, UPT ;  /* 0x000000013600788c */ /* 0x000fe4000bf05270 */
[----:B------:R-:W-:Y:S02]  /*6680*/  UIMAD.WIDE.U32 UR8, UR37, UR55, URZ ;  /* 0x00000037250872a5 */ /* 0x000fe4000f8e00ff */
[----:B------:R-:W-:Y:S02]  /*6690*/  UIMAD.WIDE.U32 UR10, UR38, UR52, URZ ;  /* 0x00000034260a72a5 */ /* 0x000fe4000f8e00ff */
[----:B------:R-:W-:Y:S02]  /*66a0*/  UISETP.NE.AND UP1, UPT, UR43, 0x1, UPT ;  /* 0x000000012b00788c */ /* 0x000fe4000bf25270 */
[----:B------:R-:W-:Y:S01]  /*66b0*/  UISETP.NE.AND UP2, UPT, UR42, 0x1, UPT ;  /* 0x000000012a00788c */ /* 0x000fe2000bf45270 */
[----:B------:R-:W-:Y:S02]  /*66c0*/  UMOV UR4, UR5 ;  /* 0x0000000500047c82 */ /* 0x000fe40008000000 */
[----:B---3--:R-:W-:Y:S03]  /*66d0*/  USHF.R.U32.HI UR5, URZ, UR12, UR4 ;  /* 0x0000000cff057299 */ /* 0x008fe60008011604 */
[----:B------:R-:W-:Y:S02]  /*66e0*/  UMOV UR4, UR7 ;  /* 0x0000000700047c82 */ /* 0x000fe40008000000 */
[----:B------:R-:W-:Y:S02]  /*66f0*/  USHF.R.U32.HI UR7, URZ, UR53, UR4 ;  /* 0x00000035ff077299 */ /* 0x000fe40008011604 */
[----:B------:R-:W-:Y:S02]  /*6700*/  USEL UR4, UR56, UR5, !UP0 ;  /* 0x0000000538047287 */ /* 0x000fe4000c000000 */
[----:B------:R-:W-:Y:S01]  /*6710*/  USEL UR7, UR57, UR7, !UP1 ;  /* 0x0000000739077287 */ /* 0x000fe2000c800000 */
[----:B------:R-:W-:Y:S01]  /*6720*/  UMOV UR5, UR9 ;  /* 0x0000000900057c82 */ /* 0x000fe20008000000 */
[----:B------:R-:W-:Y:S02]  /*6730*/  UIMAD.WIDE.U32 UR8, UR4, UR40, URZ ;  /* 0x00000028040872a5 */ /* 0x000fe4000f8e00ff */
[----:B------:R-:W-:Y:S03]  /*6740*/  USHF.R.U32.HI UR6, URZ, UR12, UR5 ;  /* 0x0000000cff067299 */ /* 0x000fe60008011605 */
[----:B------:R-:W-:Y:S01]  /*6750*/  UMOV UR5, UR11 ;  /* 0x0000000b00057c82 */ /* 0x000fe20008000000 */
[----:B------:R-:W-:Y:S02]  /*6760*/  UIMAD.WIDE.U32 UR10, UR7, UR40, URZ ;  /* 0x00000028070a72a5 */ /* 0x000fe4000f8e00ff */
[----:B------:R-:W-:Y:S02]  /*6770*/  USHF.R.U32.HI UR12, URZ, UR53, UR5 ;  /* 0x00000035ff0c7299 */ /* 0x000fe40008011605 */
[----:B------:R-:W-:Y:S01]  /*6780*/  USEL UR6, UR37, UR6, !UP0 ;  /* 0x0000000625067287 */ /* 0x000fe2000c000000 */
[----:B------:R-:W-:Y:S02]  /*6790*/  UMOV UR5, UR9 ;  /* 0x0000000900057c82 */ /* 0x000fe40008000000 */
[----:B------:R-:W-:Y:S01]  /*67a0*/  UMOV UR10, UR11 ;  /* 0x0000000b000a7c82 */ /* 0x000fe20008000000 */
[----:B------:R-:W-:Y:S02]  /*67b0*/  @UP2 USHF.R.U32.HI UR4, URZ, UR41, UR5 ;  /* 0x00000029ff042299 */ /* 0x000fe40008011605 */
[----:B------:R-:W-:Y:S02]  /*67c0*/  @UP2 USHF.R.U32.HI UR7, URZ, UR41, UR10 ;  /* 0x00000029ff072299 */ /* 0x000fe4000801160a */
[----:B------:R-:W-:Y:S02]  /*67d0*/  UIMAD UR4, UR42, UR4, URZ ;  /* 0x000000042a0472a4 */ /* 0x000fe4000f8e02ff */
[----:B------:R-:W-:Y:S02]  /*67e0*/  UIMAD.WIDE.U32 UR10, UR6, UR40, URZ ;  /* 0x00000028060a72a5 */ /* 0x000fe4000f8e00ff */
[----:B------:R-:W-:Y:S02]  /*67f0*/  USEL UR5, UR38, UR12, !UP1 ;  /* 0x0000000c26057287 */ /* 0x000fe4000c800000 */
[----:B------:R-:W-:Y:S02]  /*6800*/  UIMAD UR8, UR42, UR7, URZ ;  /* 0x000000072a0872a4 */ /* 0x000fe4000f8e02ff */
[----:B------:R-:W-:Y:S03]  /*6810*/  UISETP.GE.AND UP0, UPT, UR6, UR4, UPT ;  /* 0x000000040600728c */ /* 0x000fe6000bf06270 */
[----:B------:R-:W-:Y:S01]  /*6820*/  UMOV UR4, UR11 ;  /* 0x0000000b00047c82 */ /* 0x000fe20008000000 */
[----:B------:R-:W-:Y:S02]  /*6830*/  UISETP.GE.OR UP0, UPT, UR5, UR8, UP0 ;  /* 0x000000080500728c */ /* 0x000fe40008706670 */
[----:B------:R-:W-:Y:S02]  /*6840*/  USHF.R.U32.HI UR4, URZ, UR41, UR4 ;  /* 0x00000029ff047299 */ /* 0x000fe40008011604 */
[----:B------:R-:W-:Y:S02]  /*6850*/  UIMAD.WIDE.U32 UR8, UR5, UR40, URZ ;  /* 0x00000028050872a5 */ /* 0x000fe4000f8e00ff */
[----:B------:R-:W-:Y:S02]  /*6860*/  USEL UR11, UR6, UR4, !UP2 ;  /* 0x00000004060b7287 */ /* 0x000fe4000d000000 */
[----:B------:R-:W-:Y:S02]  /*6870*/  UIADD3 UR8, UPT, UPT, -UR5, URZ, URZ ;  /* 0x000000ff05087290 */ /* 0x000fe4000fffe1ff */
[----:B------:R-:W-:Y:S01]  /*6880*/  UIADD3 UR10, UPT, UPT, -UR11, URZ, URZ ;  /* 0x000000ff0b0a7290 */ /* 0x000fe2000fffe1ff */
[----:B------:R-:W-:Y:S01]  /*6890*/  @!UP0 UMOV UR4, UR9 ;  /* 0x0000000900048c82 */ /* 0x000fe20008000000 */
[----:B------:R-:W-:Y:S02]  /*68a0*/  UIADD3 UR9, UPT, UPT, -UR6, URZ, URZ ;  /* 0x000000ff06097290 */ /* 0x000fe4000fffe1ff */
[----:B------:R-:W-:Y:S02]  /*68b0*/  @!UP0 USHF.R.U32.HI UR4, URZ, UR41, UR4 ;  /* 0x00000029ff048299 */ /* 0x000fe40008011604 */
[----:B------:R-:W-:Y:S02]  /*68c0*/  UIMAD UR10, UR42, UR10, UR6 ;  /* 0x0000000a2a0a72a4 */ /* 0x000fe4000f8e0206 */
[----:B------:R-:W-:Y:S04]  /*68d0*/  @!UP0 USEL UR4, UR5, UR4, !UP2 ;  /* 0x0000000405048287 */ /* 0x000fe8000d000000 */
[----:B------:R-:W-:Y:S02]  /*68e0*/  @!UP0 UIMAD UR10, UR7, UR10, UR4 ;  /* 0x0000000a070a82a4 */ /* 0x000fe4000f8e0204 */
[----:B------:R-:W-:Y:S02]  /*68f0*/  @!UP0 UIADD3 UR11, UPT, UPT, UR11, -UR4, URZ ;  /* 0x800000040b0b8290 */ /* 0x000fe4000fffe0ff */
[----:B------:R-:W-:Y:S02]  /*6900*/  UIMAD UR7, UR43, UR8, UR38 ;  /* 0x000000082b0772a4 */ /* 0x000fe4000f8e0226 */
[----:B------:R-:W-:Y:S02]  /*6910*/  @!UP0 UIMAD UR6, UR11, UR42, UR5 ;  /* 0x0000002a0b0682a4 */ /* 0x000fe4000f8e0205 */
[----:B------:R-:W-:Y:S01]  /*6920*/  UIMAD UR4, UR54, UR9, UR37 ;  /* 0x00000009360472a4 */ /* 0x000fe2000f8e0225 */
[----:B------:R-:W-:Y:S02]  /*6930*/  @!UP0 UMOV UR5, UR10 ;  /* 0x0000000a00058c82 */ /* 0x000fe40008000000 */
[----:B------:R-:W-:Y:S02]  /*6940*/  UIMAD UR38, UR5, UR43, UR7 ;  /* 0x0000002b052672a4 */ /* 0x000fe4000f8e0207 */
[----:B------:R-:W-:Y:S11]  /*6950*/  UIMAD UR37, UR6, UR54, UR4 ;  /* 0x00000036062572a4 */ /* 0x000ff6000f8e0204 */
[----:B------:R-:W-:Y:S01]  /*6960*/  @!UPT UIADD3 URZ, UPT, UPT, URZ, URZ, URZ ;  /* 0x000000fffffff290 */ /* 0x000fe2000fffe0ff */
.L_x_118:
[----:B-1----:R-:W-:Y:S01]  /*6970*/  UISETP.NE.AND UP0, UPT, UR39, 0x1, UPT ;  /* 0x000000012700788c */ /* 0x002fe2000bf05270 */
[----:B------:R-:W-:Y:S01]  /*6980*/  IADD3 R90, PT, PT, R90, 0x1, RZ ;  /* 0x000000015a5a7810 */ /* 0x000fe20007ffe0ff */
[----:B------:R-:W-:Y:S02]  /*6990*/  USHF.L.U32 UR50, UR16, 0x6, URZ ;  /* 0x0000000610327899 */ /* 0x000fe400080006ff */
[----:B------:R-:W-:Y:S07]  /*69a0*/  USHF.L.U32 UR49, UR20, 0x7, URZ ;  /* 0x0000000714317899 */ /* 0x000fee00080006ff */
[----:B------:R-:W1:Y:S01]  /*69b0*/  @!UP0 LDCU.128 UR12, c[0x0][0xb10] ;  /* 0x00016200ff0c87ac */ /* 0x000e620008000c00 */
[----:B------:R-:W3:Y:S01]  /*69c0*/  @!UP0 LDCU UR5, c[0x0][0xb0c] ;  /* 0x00016180ff0587ac */ /* 0x000ee20008000800 */
[----:B------:R-:W4:Y:S01]  /*69d0*/  @!UP0 LDCU UR10, c[0x0][0xb20] ;  /* 0x00016400ff0a87ac */ /* 0x000f220008000800 */
[----:B-1----:R-:W-:Y:S02]  /*69e0*/  UIMAD.WIDE.U32 UR8, UR38, UR12, URZ ;  /* 0x0000000c260872a5 */ /* 0x002fe4000f8e00ff */
[----:B------:R-:W-:Y:S02]  /*69f0*/  UIMAD.WIDE.U32 UR6, UR37, UR15, URZ ;  /* 0x0000000f250672a5 */ /* 0x000fe4000f8e00ff */
[----:B------:R-:W-:Y:S03]  /*6a00*/  @!UP0 UISETP.NE.AND UP1, UPT, UR14, 0x1, UPT ;  /* 0x000000010e00888c */ /* 0x000fe6000bf25270 */
[----:B------:R-:W-:Y:S01]  /*6a10*/  @!UP0 UMOV UR4, UR9 ;  /* 0x0000000900048c82 */ /* 0x000fe20008000000 */
[----:B---3--:R-:W-:Y:S02]  /*6a20*/  @!UP0 UISETP.NE.AND UP2, UPT, UR5, 0x1, UPT ;  /* 0x000000010500888c */ /* 0x008fe4000bf45270 */
[----:B------:R-:W-:Y:S01]  /*6a30*/  @!UP0 USHF.R.U32.HI UR4, URZ, UR13, UR4 ;  /* 0x0000000dff048299 */ /* 0x000fe20008011604 */
[----:B------:R-:W-:Y:S02]  /*6a40*/  @!UP0 UMOV UR6, UR7 ;  /* 0x0000000700068c82 */ /* 0x000fe40008000000 */
[----:B----4-:R-:W-:Y:S02]  /*6a50*/  @!UP0 USHF.R.U32.HI UR6, URZ, UR10, UR6 ;  /* 0x0000000aff068299 */ /* 0x010fe40008011606 */
[----:B------:R-:W-:Y:S02]  /*6a60*/  @!UP0 USEL UR7, UR38, UR4, !UP2 ;  /* 0x0000000426078287 */ /* 0x000fe4000d000000 */
[----:B------:R-:W-:Y:S04]  /*6a70*/  @!UP0 USEL UR6, UR37, UR6, !UP1 ;  /* 0x0000000625068287 */ /* 0x000fe8000c800000 */
[----:B------:R-:W-:Y:S02]  /*6a80*/  @!UP0 UIADD3 UR4, UPT, UPT, -UR7, UR6, URZ ;  /* 0x0000000607048290 */ /* 0x000fe4000fffe1ff */
[----:B------:R-:W-:Y:S02]  /*6a90*/  @!UP0 UIADD3 UR6, UPT, UPT, UR7, -UR6, URZ ;  /* 0x8000000607068290 */ /* 0x000fe4000fffe0ff */
[----:B------:R-:W-:Y:S02]  /*6aa0*/  @!UP0 UIMAD UR38, UR4, UR5, UR38 ;  /* 0x00000005042682a4 */ /* 0x000fe4000f8e0226 */
[----:B------:R-:W-:Y:S02]  /*6ab0*/  @!UP0 UIMAD UR37, UR6, UR14, UR37 ;  /* 0x0000000e062582a4 */ /* 0x000fe4000f8e0225 */
[----:B------:R-:W-:Y:S09]  /*6ac0*/  ULOP3.LUT UP0, URZ, UR61, 0x1b0, URZ, 0xc0, !UPT ;  /* 0x000001b03dff7892 */ /* 0x000ff2000f80c0ff */
[----:B------:R-:W-:Y:S05]  /*6ad0*/  BRA.U !UP0, `(.L_x_119) ;  /* 0x0000000108407547 */ /* 0x000fea000b800000 */
[----:B------:R-:W1:Y:S01]  /*6ae0*/  LDCU.64 UR8, c[0x4][0x80] ;  /* 0x01001000ff0877ac */ /* 0x000e620008000a00 */
[----:B------:R-:W-:Y:S01]  /*6af0*/  MOV R3, 0x0 ;  /* 0x0000000000037802 */ /* 0x000fe20000000f00 */
[----:B------:R-:W-:Y:S02]  /*6b00*/  HFMA2 R12, -RZ, RZ, 0, 5.9604644775390625e-08 ;  /* 0x00000001ff0c7431 */ /* 0x000fe400000001ff */
[----:B------:R-:W-:Y:S02]  /*6b10*/  IMAD.MOV.U32 R8, RZ, RZ, 0x70 ;  /* 0x00000070ff087424 */ /* 0x000fe400078e00ff */
[----:B------:R-:W-:Y:S01]  /*6b20*/  IMAD.MOV.U32 R13, RZ, RZ, RZ ;  /* 0x000000ffff0d7224 */ /* 0x000fe200078e00ff */
[----:B------:R-:W3:Y:S01]  /*6b30*/  LDCU.64 UR6, c[0x4][0x88] ;  /* 0x01001100ff0677ac */ /* 0x000ee20008000a00 */
[----:B------:R-:W4:Y:S01]  /*6b40*/  LDC.64 R2, c[0x4][R3] ;  /* 0x0100000003027b82 */ /* 0x000f220000000a00 */
[----:B------:R-:W2:Y:S01]  /*6b50*/  LDCU.64 UR4, c[0x4][0x8] ;  /* 0x01000100ff0477ac */ /* 0x000ea20008000a00 */
[----:B-1----:R-:W-:Y:S01]  /*6b60*/  MOV R5, UR9 ;  /* 0x0000000900057c02 */ /* 0x002fe20008000f00 */
[----:B------:R-:W-:Y:S01]  /*6b70*/  IMAD.U32 R4, RZ, RZ, UR8 ;  /* 0x00000008ff047e24 */ /* 0x000fe2000f8e00ff */
[----:B---3--:R-:W-:Y:S01]  /*6b80*/  MOV R7, UR7 ;  /* 0x0000000700077c02 */ /* 0x008fe20008000f00 */
[----:B------:R-:W-:Y:S01]  /*6b90*/  IMAD.U32 R6, RZ, RZ, UR6 ;  /* 0x00000006ff067e24 */ /* 0x000fe2000f8e00ff */
[----:B--2---:R-:W-:Y:S01]  /*6ba0*/  MOV R11, UR5 ;  /* 0x00000005000b7c02 */ /* 0x004fe20008000f00 */
[----:B------:R-:W-:Y:S02]  /*6bb0*/  IMAD.U32 R10, RZ, RZ, UR4 ;  /* 0x00000004ff0a7e24 */ /* 0x000fe4000f8e00ff */
[----:B------:R-:W-:Y:S07]  /*6bc0*/  LEPC R20, `(.L_x_119) ;  /* 0x000000001014794e */ /* 0x000fee0000000000 */
[----:B----45:R-:W-:Y:S05]  /*6bd0*/  CALL.ABS.NOINC R2 ;  /* 0x0000000002007343 */ /* 0x030fea0003c00000 */
.L_x_119:
[----:B------:R-:W-:Y:S01]  /*6be0*/  LOP3.LUT P0, RZ, R97, 0x1b0, RZ, 0xc0, !PT ;  /* 0x000001b061ff7812 */ /* 0x000fe2000780c0ff */
[----:B------:R-:W-:Y:S11]  /*6bf0*/  BSSY.RECONVERGENT B6, `(.L_x_120) ;  /* 0x0000013000067945 */ /* 0x000ff60003800200 */
[----:B------:R-:W-:Y:S01]  /*6c00*/  @!UPT UIADD3 URZ, UPT, UPT, URZ, URZ, URZ ;  /* 0x000000fffffff290 */ /* 0x000fe2000fffe0ff */
[----:B------:R-:W-:Y:S05]  /*6c10*/  @!P0 BRA `(.L_x_121) ;  /* 0x0000000000408947 */ /* 0x000fea0003800000 */
        /* <DEDUP_REMOVED lines=16> */
.L_x_121:
[----:B------:R-:W-:Y:S05]  /*6d20*/  BSYNC.RECONVERGENT B6 ;  /* 0x0000000000067941 */ /* 0x000fea0003800200 */
.L_x_120:
[----:B------:R-:W-:Y:S02]  /*6d30*/  ISETP.NE.U32.AND P0, PT, RZ, UR46, PT ;  /* 0x0000002eff007c0c */ /* 0x000fe4000bf05070 */
[C---:B------:R-:W-:Y:S02]  /*6d40*/  ISETP.NE.U32.AND P4, PT, R86.reuse, RZ, PT ;  /* 0x000000ff5600720c */ /* 0x040fe40003f85070 */
[----:B------:R-:W-:Y:S02]  /*6d50*/  ISETP.NE.U32.AND P1, PT, R86, RZ, PT ;  /* 0x000000ff5600720c */ /* 0x000fe40003f25070 */
[----:B------:R-:W-:Y:S02]  /*6d60*/  ISETP.NE.AND.EX P0, PT, RZ, UR47, PT, P0 ;  /* 0x0000002fff007c0c */ /* 0x000fe4000bf05300 */
[C---:B------:R-:W-:Y:S02]  /*6d70*/  ISETP.NE.AND.EX P4, PT, R87.reuse, RZ, PT, P4 ;  /* 0x000000ff5700720c */ /* 0x040fe40003f85340 */
[----:B------:R-:W-:Y:S02]  /*6d80*/  ISETP.NE.AND.EX P1, PT, R87, RZ, P0, P1 ;  /* 0x000000ff5700720c */ /* 0x000fe40000725310 */
[----:B------:R-:W-:Y:S02]  /*6d90*/  ISETP.NE.U32.AND P5, PT, R82, RZ, PT ;  /* 0x000000ff5200720c */ /* 0x000fe40003fa5070 */
[----:B------:R-:W-:Y:S02]  /*6da0*/  ISETP.NE.U32.AND P2, PT, RZ, UR46, PT ;  /* 0x0000002eff007c0c */ /* 0x000fe4000bf45070 */
[----:B------:R-:W-:Y:S02]  /*6db0*/  PLOP3.LUT P0, PT, PT, PT, PT, 0x8, 0x80 ;  /* 0x000000000080781c */ /* 0x000fe40003f0e170 */
[----:B------:R-:W-:Y:S02]  /*6dc0*/  ISETP.NE.AND.EX P5, PT, R83, RZ, PT, P5 ;  /* 0x000000ff5300720c */ /* 0x000fe40003fa5350 */
[----:B------:R-:W-:Y:S03]  /*6dd0*/  ISETP.NE.AND.EX P2, PT, RZ, UR47, PT, P2 ;  /* 0x0000002fff007c0c */ /* 0x000fe6000bf45320 */
[----:B------:R-:W-:Y:S01]  /*6de0*/  @!P1 PLOP3.LUT P0, PT, P4, PT, PT, 0x80, 0x8 ;  /* 0x000000000008981c */ /* 0x000fe2000270f070 */
[----:B------:R-:W-:Y:S01]  /*6df0*/  @!UPT UIADD3 URZ, UPT, UPT, URZ, URZ, URZ ;  /* 0x000000fffffff290 */ /* 0x000fe2000fffe0ff */
[----:B------:R-:W-:Y:S11]  /*6e00*/  @!P4 BRA `(.L_x_122) ;  /* 0x000000000030c947 */ /* 0x000ff60003800000 */
[----:B------:R-:W-:Y:S01]  /*6e10*/  ISETP.NE.U32.AND P3, PT, R84, RZ, PT ;  /* 0x000000ff5400720c */ /* 0x000fe20003f65070 */
[----:B------:R-:W1:Y:S01]  /*6e20*/  LDCU.64 UR4, c[0x0][0x358] ;  /* 0x00006b00ff0477ac */ /* 0x000e620008000a00 */
[----:B------:R-:W-:Y:S02]  /*6e30*/  IMAD.MOV.U32 R88, RZ, RZ, 0x1 ;  /* 0x00000001ff587424 */ /* 0x000fe400078e00ff */
[----:B------:R-:W-:Y:S11]  /*6e40*/  ISETP.NE.AND.EX P3, PT, R85, RZ, PT, P3 ;  /* 0x000000ff5500720c */ /* 0x000ff60003f65330 */
[----:B------:R-:W-:Y:S02]  /*6e50*/  @!UPT UIADD3 URZ, UPT, UPT, URZ, URZ, URZ ;  /* 0x000000fffffff290 */ /* 0x000fe4000fffe0ff */
[----:B------:R-:W3:Y:S01]  /*6e60*/  @P3 LDC.64 R2, c[0x0][0x888] ;  /* 0x00022200ff023b82 */ /* 0x000ee20000000a00 */
[----:B--2---:R-:W-:Y:S04]  /*6e70*/  @P3 IMAD R0, R86, UR36, RZ ;  /* 0x0000002456003c24 */ /* 0x004fe8000f8e02ff */
[----:B---3--:R-:W-:Y:S04]  /*6e80*/  @P3 IMAD.WIDE R2, R0, 0x4, R2 ;  /* 0x0000000400023825 */ /* 0x008fe800078e0202 */
[----:B------:R-:W-:Y:S01]  /*6e90*/  HFMA2 R0, -RZ, RZ, 0, 5.9604644775390625e-08 ;  /* 0x00000001ff007431 */ /* 0x000fe200000001ff */
[----:B-1---5:R1:W5:Y:S04]  /*6ea0*/  @P3 LDG.E R41, desc[UR4][R2.64] ;  /* 0x0000000402293981 */ /* 0x022368000c1e1900 */
[----:B------:R-:W-:Y:S01]  /*6eb0*/  @!P3 PRMT R88, R0, 0x7610, R88 ;  /* 0x000076100058b816 */ /* 0x000fe20000000058 */
[----:B-1----:R-:W3:Y:S06]  /*6ec0*/  @!P3 LDC R41, c[0x0][0x880] ;  /* 0x00022000ff29bb82 */ /* 0x002eec0000000800 */
.L_x_122:
[----:B------:R-:W-:Y:S05]  /*6ed0*/  @!P5 BRA `(.L_x_123) ;  /* 0x000000000024d947 */ /* 0x000fea0003800000 */
[----:B------:R-:W-:Y:S01]  /*6ee0*/  ISETP.NE.U32.AND P3, PT, R80, RZ, PT ;  /* 0x000000ff5000720c */ /* 0x000fe20003f65070 */
[----:B------:R-:W1:Y:S03]  /*6ef0*/  LDCU.64 UR4, c[0x0][0x358] ;  /* 0x00006b00ff0477ac */ /* 0x000e660008000a00 */
[----:B------:R-:W-:Y:S11]  /*6f00*/  ISETP.NE.AND.EX P3, PT, R81, RZ, PT, P3 ;  /* 0x000000ff5100720c */ /* 0x000ff60003f65330 */
[----:B------:R-:W-:Y:S02]  /*6f10*/  @!UPT UIADD3 URZ, UPT, UPT, URZ, URZ, URZ ;  /* 0x000000fffffff290 */ /* 0x000fe4000fffe0ff */
[----:B------:R-:W4:Y:S01]  /*6f20*/  @P3 LDC.64 R2, c[0x0][0x8a8] ;  /* 0x00022a00ff023b82 */ /* 0x000f220000000a00 */
[----:B--2---:R-:W-:Y:S04]  /*6f30*/  @P3 IMAD R0, R82, UR36, RZ ;  /* 0x0000002452003c24 */ /* 0x004fe8000f8e02ff */
[----:B----4-:R-:W-:Y:S05]  /*6f40*/  @P3 IMAD.WIDE R2, R0, 0x4, R2 ;  /* 0x0000000400023825 */ /* 0x010fea00078e0202 */
[----:B-1---5:R1:W5:Y:S02]  /*6f50*/  @P3 LDG.E R38, desc[UR4][R2.64] ;  /* 0x0000000402263981 */ /* 0x022364000c1e1900 */
[----:B-1----:R-:W4:Y:S02]  /*6f60*/  @!P3 LDC R38, c[0x0][0x8a0] ;  /* 0x00022800ff26bb82 */ /* 0x002f240000000800 */
.L_x_123:
[----:B---3-5:R-:W-:Y:S01]  /*6f70*/  FSETP.NEU.AND P3, PT, R41, RZ, PT ;  /* 0x000000ff2900720b */ /* 0x028fe20003f6d000 */
[----:B------:R-:W-:Y:S01]  /*6f80*/  BSSY B1, `(.L_x_124) ;  /* 0x0000041000017945 */ /* 0x000fe20003800000 */
[----:B------:R-:W-:Y:S01]  /*6f90*/  SEL R6, RZ, 0xffffffff, P2 ;  /* 0xffffffffff067807 */ /* 0x000fe20001000000 */
[----:B------:R-:W-:Y:S01]  /*6fa0*/  IMAD.MOV.U32 R105, RZ, RZ, 0x1 ;  /* 0x00000001ff697424 */ /* 0x000fe200078e00ff */
[----:B------:R-:W-:Y:S02]  /*6fb0*/  LOP3.LUT P2, RZ, R88, 0xff, RZ, 0xc0, !PT ;  /* 0x000000ff58ff7812 */ /* 0x000fe4000784c0ff */
[----:B------:R-:W-:Y:S02]  /*6fc0*/  CS2R R78, SRZ ;  /* 0x00000000004e7805 */ /* 0x000fe4000001ff00 */
[----:B------:R-:W-:Y:S02]  /*6fd0*/  @!P1 SEL R3, RZ, 0xffffffff, P3 ;  /* 0xffffffffff039807 */ /* 0x000fe40001800000 */
[----:B------:R-:W-:Y:S02]  /*6fe0*/  CS2R R76, SRZ ;  /* 0x00000000004c7805 */ /* 0x000fe4000001ff00 */
[----:B------:R-:W-:Y:S02]  /*6ff0*/  LEA R2, R94, UR44, 0x3 ;  /* 0x0000002c5e027c11 */ /* 0x000fe4000f8e18ff */
[----:B------:R-:W-:Y:S02]  /*7000*/  CS2R R74, SRZ ;  /* 0x00000000004a7805 */ /* 0x000fe4000001ff00 */
[----:B------:R-:W-:Y:S02]  /*7010*/  @P0 SEL R3, R6, R3, !P2 ;  /* 0x0000000306030207 */ /* 0x000fe40005000000 */
[----:B------:R-:W-:Y:S02]  /*7020*/  CS2R R72, SRZ ;  /* 0x0000000000487805 */ /* 0x000fe4000001ff00 */
[C---:B------:R-:W-:Y:S02]  /*7030*/  LEA R99, R36.reuse, UR44, 0x3 ;  /* 0x0000002c24637c11 */ /* 0x040fe4000f8e18ff */
[----:B------:R-:W-:Y:S02]  /*7040*/  @!P1 LOP3.LUT R3, R3, 0x1, RZ, 0xc0, !PT ;  /* 0x0000000103039812 */ /* 0x000fe400078ec0ff */
[----:B------:R-:W-:Y:S02]  /*7050*/  SHF.L.U32 R4, R95, 0x1f, RZ ;  /* 0x0000001f5f047819 */ /* 0x000fe400000006ff */
[----:B------:R-:W-:Y:S02]  /*7060*/  ISETP.NE.U32.OR P6, PT, R3, 0x1, P1 ;  /* 0x000000010300780c */ /* 0x000fe40000fc5470 */
[----:B------:R-:W-:Y:S02]  /*7070*/  LEA.HI R39, R36, R36, RZ, 0x1 ;  /* 0x0000002424277211 */ /* 0x000fe400078f08ff */
[----:B------:R-:W-:Y:S02]  /*7080*/  SEL R3, RZ, 0xffffffff, P3 ;  /* 0xffffffffff037807 */ /* 0x000fe40001800000 */
[----:B------:R-:W-:Y:S01]  /*7090*/  P2R R100, PR, RZ, 0x40 ;  /* 0x00000040ff647803 */ /* 0x000fe20000000000 */
[C---:B--2---:R-:W-:Y:S01]  /*70a0*/  IMAD.SHL.U32 R0, R39.reuse, 0x40, RZ ;  /* 0x0000004027007824 */ /* 0x044fe200078e00ff */
[----:B------:R-:W-:Y:S02]  /*70b0*/  @P4 SEL R3, R6, R3, !P2 ;  /* 0x0000000306034207 */ /* 0x000fe40005000000 */
[----:B------:R-:W-:Y:S02]  /*70c0*/  LOP3.LUT R39, R39, 0xffe, RZ, 0xc0, !PT ;  /* 0x00000ffe27277812 */ /* 0x000fe400078ec0ff */
[----:B------:R-:W-:Y:S02]  /*70d0*/  LOP3.LUT R0, R0, 0xffffff80, RZ, 0xc0, !PT ;  /* 0xffffff8000007812 */ /* 0x000fe400078ec0ff */
[----:B------:R-:W-:Y:S01]  /*70e0*/  @P6 SHF.L.U32 R5, R92, 0x1f, RZ ;  /* 0x0000001f5c056819 */ /* 0x000fe200000006ff */
[----:B------:R-:W-:Y:S01]  /*70f0*/  IMAD.IADD R39, R36, 0x1, -R39 ;  /* 0x0000000124277824 */ /* 0x000fe200078e0a27 */
[----:B------:R-:W-:Y:S01]  /*7100*/  LOP3.LUT R3, R3, 0x1, RZ, 0xc0, !PT ;  /* 0x0000000103037812 */ /* 0x000fe200078ec0ff */
[----:B------:R-:W-:Y:S01]  /*7110*/  IMAD.IADD R0, R37, 0x1, R0 ;  /* 0x0000000125007824 */ /* 0x000fe200078e0200 */
[----:B------:R-:W1:Y:S02]  /*7120*/  @P6 SYNCS.PHASECHK.TRANS64.TRYWAIT P1, [R2+URZ+0x220], R5 ;  /* 0x00022005020065a7 */ /* 0x000e6400080211ff */
[----:B------:R-:W-:Y:S01]  /*7130*/  ISETP.NE.U32.AND P5, PT, R3, 0x1, PT ;  /* 0x000000010300780c */ /* 0x000fe20003fa5070 */
[----:B------:R-:W-:Y:S03]  /*7140*/  IMAD R39, R39, 0x100000, R0 ;  /* 0x0010000027277824 */ /* 0x000fe600078e0200 */
[----:B------:R-:W-:Y:S01]  /*7150*/  P2R R106, PR, RZ, 0x20 ;  /* 0x00000020ff6a7803 */ /* 0x000fe20000000000 */
[----:B------:R2:W3:Y:S01]  /*7160*/  SYNCS.PHASECHK.TRANS64.TRYWAIT P0, [R99+URZ+0x270], R4 ;  /* 0x00027004630075a7 */ /* 0x0004e200080011ff */
[----:B-1----:R-:W-:Y:S01]  /*7170*/  @P6 SEL R105, RZ, 0x1, !P1 ;  /* 0x00000001ff696807 */ /* 0x002fe20004800000 */
[----:B--2---:R-:W-:Y:S06]  /*7180*/  @!P6 BRA `(.L_x_125) ;  /* 0x000000000080e947 */ /* 0x004fec0003800000 */
[----:B------:R-:W-:Y:S01]  /*7190*/  @P5 IMAD R6, R94, 0x1000, R71 ;  /* 0x000010005e065824 */ /* 0x000fe200078e0247 */
[----:B------:R-:W1:Y:S01]  /*71a0*/  S2R R0, SR_CgaCtaId ;  /* 0x0000000000007919 */ /* 0x000e620000008800 */
[----:B------:R-:W-:Y:S01]  /*71b0*/  ISETP.NE.AND P1, PT, R105, RZ, PT ;  /* 0x000000ff6900720c */ /* 0x000fe20003f25270 */
[----:B------:R-:W-:Y:S01]  /*71c0*/  BSSY B0, `(.L_x_126) ;  /* 0x000000b000007945 */ /* 0x000fe20003800000 */
[----:B------:R-:W-:Y:S01]  /*71d0*/  @P5 VIADD R5, R6, UR44 ;  /* 0x0000002c06055c36 */ /* 0x000fe20008000000 */
[----:B------:R-:W-:Y:S02]  /*71e0*/  CS2R R74, SRZ ;  /* 0x00000000004a7805 */ /* 0x000fe4000001ff00 */
[----:B------:R-:W-:Y:S02]  /*71f0*/  CS2R R72, SRZ ;  /* 0x0000000000487805 */ /* 0x000fe4000001ff00 */
[----:B------:R-:W-:Y:S01]  /*7200*/  CS2R R78, SRZ ;  /* 0x00000000004e7805 */ /* 0x000fe2000001ff00 */
[----:B------:R-:W-:Y:S01]  /*7210*/  @P5 IMAD R5, R96, -0x10, R5 ;  /* 0xfffffff060055824 */ /* 0x000fe200078e0205 */
[----:B------:R-:W-:Y:S04]  /*7220*/  CS2R R76, SRZ ;  /* 0x00000000004c7805 */ /* 0x000fe8000001ff00 */
[----:B------:R-:W-:Y:S05]  /*7230*/  @P1 BRA `(.L_x_127) ;  /* 0x00000000000c1947 */ /* 0x000fea0003800000 */
[----:B------:R-:W-:Y:S04]  /*7240*/  SHF.L.U32 R3, R92, 0x1f, RZ ;  /* 0x0000001f5c037819 */ /* 0x000fe800000006ff */
[----:B------:R-:W2:Y:S02]  /*7250*/  SYNCS.PHASECHK.TRANS64.TRYWAIT P1, [R2+URZ+0x220], R3 ;  /* 0x00022003020075a7 */ /* 0x000ea400080211ff */
[----:B--2---:R-:W-:Y:S05]  /*7260*/  @!P1 BRA `(.L_x_128) ;  /* 0x0000002c00c09947 */ /* 0x004fea0003800000 */
.L_x_127:
[----:B------:R-:W-:Y:S05]  /*7270*/  BSYNC B0 ;  /* 0x0000000000007941 */ /* 0x000fea0003800000 */
.L_x_126:
[----:B------:R-:W-:Y:S01]  /*7280*/  ISETP.NE.AND P1, PT, R106, RZ, PT ;  /* 0x000000ff6a00720c */ /* 0x000fe20003f25270 */
[----:B--2---:R-:W-:Y:S02]  /*7290*/  VIADD R3, R2, 0x230 ;  /* 0x0000023002037836 */ /* 0x004fe40000000000 */
[----:B------:R-:W-:Y:S03]  /*72a0*/  VIADD R94, R94, 0x1 ;  /* 0x000000015e5e7836 */ /* 0x000fe60000000000 */
[----:B-1----:R-:W-:Y:S07]  /*72b0*/  PRMT R0, R0, 0x654, R3 ;  /* 0x0000065400007816 */ /* 0x002fee0000000003 */
[----:B------:R1:W2:Y:S04]  /*72c0*/  @P1 LDS.128 R72, [R6+UR44+0x400] ;  /* 0x0004002c06481984 */ /* 0x0002a80008000c00 */
[----:B------:R1:W1:Y:S01]  /*72d0*/  @P1 LDS.128 R76, [R5+0x410] ;  /* 0x00041000054c1984 */ /* 0x0002620000000c00 */
[C---:B------:R-:W-:Y:S01]  /*72e0*/  ISETP.NE.AND P1, PT, R94.reuse, 0x2, PT ;  /* 0x000000025e00780c */ /* 0x040fe20003f25270 */
[----:B------:R-:W-:Y:S01]  /*72f0*/  @!PT LDS RZ, [RZ] ;  /* 0x00000000fffff984 */ /* 0x000fe20000000800 */
[----:B------:R-:W-:Y:S01]  /*7300*/  @!PT LDS RZ, [RZ] ;  /* 0x00000000fffff984 */ /* 0x000fe20000000800 */
[----:B------:R-:W-:Y:S01]  /*7310*/  @!PT LDS RZ, [RZ] ;  /* 0x00000000fffff984 */ /* 0x000fe20000000800 */
[----:B------:R-:W-:Y:S01]  /*7320*/  @!PT LDS RZ, [RZ] ;  /* 0x00000000fffff984 */ /* 0x000fe20000000800 */
[----:B------:R5:W-:Y:S06]  /*7330*/  MEMBAR.ALL.CTA ;  /* 0x0000000000007992 */ /* 0x000bec0000008000 */
[----:B-----5:R-:W5:Y:S01]  /*7340*/  FENCE.VIEW.ASYNC.S ;  /* 0x00000000000073c6 */ /* 0x020f620000000000 */
[----:B------:R-:W-:Y:S02]  /*7350*/  SEL R3, RZ, 0x1, P1 ;  /* 0x00000001ff037807 */ /* 0x000fe40000800000 */
[----:B------:R-:W-:Y:S02]  /*7360*/  SEL R94, R94, RZ, P1 ;  /* 0x000000ff5e5e7207 */ /* 0x000fe40000800000 */
[----:B------:R-:W-:Y:S01]  /*7370*/  LOP3.LUT R92, R92, R3, RZ, 0x3c, !PT ;  /* 0x000000035c5c7212 */ /* 0x000fe200078e3cff */
[----:B-----5:R1:W-:Y:S06]  /*7380*/  SYNCS.ARRIVE.TRANS64.RED.A1T0 RZ, [R0+URZ], RZ ;  /* 0x000000ff00ff79a7 */ /* 0x0203ec00081004ff */
.L_x_125:
[----:B------:R-:W-:Y:S05]  /*7390*/  BSYNC B1 ;  /* 0x0000000000017941 */ /* 0x000fea0003800000 */
.L_x_124:
[----:B-1----:R-:W-:Y:S04]  /*73a0*/  SHF.R.U32.HI R0, RZ, 0x15, R39 ;  /* 0x00000015ff007819 */ /* 0x002fe80000011627 */
[----:B------:R-:W-:Y:S01]  /*73b0*/  LOP3.LUT P1, RZ, R0, 0x3, R89, 0x48, !PT ;  /* 0x0000000300ff7812 */ /* 0x000fe20007824859 */
[----:B------:R-:W-:Y:S01]  /*73c0*/  @!UPT UIADD3 URZ, UPT, UPT, URZ, URZ, URZ ;  /* 0x000000fffffff290 */ /* 0x000fe2000fffe0ff */
[----:B---3--:R-:W-:Y:S11]  /*73d0*/  @P0 BRA `(.L_x_129) ;  /* 0x0000000000080947 */ /* 0x008ff60003800000 */
[----:B------:R-:W1:Y:S02]  /*73e0*/  SYNCS.PHASECHK.TRANS64.TRYWAIT P0, [R99+URZ+0x270], R4 ;  /* 0x00027004630075a7 */ /* 0x000e6400080011ff */
[----:B-1----:R-:W-:Y:S05]  /*73f0*/  @!P0 BRA `(.L_x_130) ;  /* 0x0000002c00708947 */ /* 0x002fea0003800000 */
.L_x_129:
[----:B------:R-:W-:Y:S05]  /*7400*/  @!P1 BRA `(.L_x_131) ;  /* 0x0000000000409947 */ /* 0x000fea0003800000 */
[----:B------:R-:W3:Y:S01]  /*7410*/  LDCU.64 UR8, c[0x4][0x70] ;  /* 0x01000e00ff0877ac */ /* 0x000ee20008000a00 */
[----:B------:R-:W-:Y:S01]  /*7420*/  MOV R3, 0x0 ;  /* 0x0000000000037802 */ /* 0x000fe20000000f00 */
[----:B------:R-:W-:Y:S02]  /*7430*/  HFMA2 R12, -RZ, RZ, 0, 5.9604644775390625e-08 ;  /* 0x00000001ff0c7431 */ /* 0x000fe400000001ff */
[----:B------:R-:W-:Y:S02]  /*7440*/  IMAD.MOV.U32 R8, RZ, RZ, 0x192 ;  /* 0x00000192ff087424 */ /* 0x000fe400078e00ff */
[----:B------:R-:W-:Y:S01]  /*7450*/  IMAD.MOV.U32 R13, RZ, RZ, RZ ;  /* 0x000000ffff0d7224 */ /* 0x000fe200078e00ff */
[----:B------:R-:W5:Y:S01]  /*7460*/  LDCU.64 UR6, c[0x4][0x78] ;  /* 0x01000f00ff0677ac */ /* 0x000f620008000a00 */
[----:B------:R-:W2:Y:S01]  /*7470*/  LDC.64 R2, c[0x4][R3] ;  /* 0x0100000003027b82 */ /* 0x000ea20000000a00 */
[----:B------:R-:W4:Y:S01]  /*7480*/  LDCU.64 UR4, c[0x4][0x10] ;  /* 0x01000200ff0477ac */ /* 0x000f220008000a00 */
[----:B---3--:R-:W-:Y:S01]  /*7490*/  MOV R5, UR9 ;  /* 0x0000000900057c02 */ /* 0x008fe20008000f00 */
[----:B-1----:R-:W-:Y:S01]  /*74a0*/  IMAD.U32 R4, RZ, RZ, UR8 ;  /* 0x00000008ff047e24 */ /* 0x002fe2000f8e00ff */
[----:B-----5:R-:W-:Y:S01]  /*74b0*/  MOV R7, UR7 ;  /* 0x0000000700077c02 */ /* 0x020fe20008000f00 */
[----:B------:R-:W-:Y:S01]  /*74c0*/  IMAD.U32 R6, RZ, RZ, UR6 ;  /* 0x00000006ff067e24 */ /* 0x000fe2000f8e00ff */
[----:B----4-:R-:W-:Y:S01]  /*74d0*/  MOV R11, UR5 ;  /* 0x00000005000b7c02 */ /* 0x010fe20008000f00 */
[----:B------:R-:W-:Y:S02]  /*74e0*/  IMAD.U32 R10, RZ, RZ, UR4 ;  /* 0x00000004ff0a7e24 */ /* 0x000fe4000f8e00ff */
[----:B------:R-:W-:Y:S07]  /*74f0*/  LEPC R20, `(.L_x_131) ;  /* 0x000000001014794e */ /* 0x000fee0000000000 */
[----:B--2---:R-:W-:Y:S05]  /*7500*/  CALL.ABS.NOINC R2 ;  /* 0x0000000002007343 */ /* 0x004fea0003c00000 */
.L_x_131:
[-C--:B--2---:R-:W-:Y:S01]  /*7510*/  F2FP.F16.E5M2.UNPACK_B R42, R72.reuse ;  /* 0x00000048ff2a723e */ /* 0x084fe200020004ff */
[----:B------:R-:W-:Y:S05]  /*7520*/  WARPSYNC.ALL ;  /* 0x0000000000007948 */ /* 0x000fea0003800000 */
[----:B------:R-:W-:Y:S01]  /*7530*/  R2UR UR4, R39 ;  /* 0x00000000270472ca */ /* 0x000fe200000e0000 */
[--C-:B------:R-:W-:Y:S01]  /*7540*/  HADD2.F32 R40, -RZ, R42.reuse.H0_H0 ;  /* 0x2000002aff287230 */ /* 0x100fe20000004100 */
[----:B------:R-:W-:Y:S01]  /*7550*/  F2FP.F16.E5M2.UNPACK_B R43, R72.H1 ;  /* 0x00000048ff2b723e */ /* 0x000fe200030004ff */
[----:B------:R-:W-:Y:S01]  /*7560*/  HADD2.F32 R42, -RZ, R42.H1_H1 ;  /* 0x3000002aff2a7230 */ /* 0x000fe20000004100 */
[-C--:B------:R-:W-:Y:S01]  /*7570*/  F2FP.F16.E5M2.UNPACK_B R45, R73.reuse ;  /* 0x00000049ff2d723e */ /* 0x080fe200020004ff */
[----:B------:R-:W-:Y:S01]  /*7580*/  BSSY.RECONVERGENT B0, `(.L_x_132) ;  /* 0x0000099000007945 */ /* 0x000fe20003800200 */
[----:B------:R-:W-:Y:S01]  /*7590*/  F2FP.F16.E5M2.UNPACK_B R47, R73.H1 ;  /* 0x00000049ff2f723e */ /* 0x000fe200030004ff */
[--C-:B------:R-:W-:Y:S01]  /*75a0*/  HADD2.F32 R44, -RZ, R43.reuse.H0_H0 ;  /* 0x2000002bff2c7230 */ /* 0x100fe20000004100 */
[-C--:B------:R-:W-:Y:S01]  /*75b0*/  F2FP.F16.E5M2.UNPACK_B R49, R74.reuse ;  /* 0x0000004aff31723e */ /* 0x080fe200020004ff */
[----:B------:R-:W-:Y:S01]  /*75c0*/  HADD2.F32 R46, -RZ, R43.H1_H1 ;  /* 0x3000002bff2e7230 */ /* 0x000fe20000004100 */
[----:B------:R-:W-:Y:S01]  /*75d0*/  F2FP.F16.E5M2.UNPACK_B R51, R74.H1 ;  /* 0x0000004aff33723e */ /* 0x000fe200030004ff */
[--C-:B------:R-:W-:Y:S01]  /*75e0*/  HADD2.F32 R43, -RZ, R45.reuse.H0_H0 ;  /* 0x2000002dff2b7230 */ /* 0x100fe20000004100 */
[-C--:B------:R-:W-:Y:S01]  /*75f0*/  F2FP.F16.E5M2.UNPACK_B R53, R75.reuse ;  /* 0x0000004bff35723e */ /* 0x080fe200020004ff */
[----:B-1----:R-:W-:Y:S01]  /*7600*/  LDTM.16dp32bit_t0_t15.x32 R4, tmem[UR4] ;  /* 0x00000004000479ee */ /* 0x002fe20008a80000 */
[----:B------:R-:W4:Y:S01]  /*7610*/  LDTM.16dp32bit_t16_t31.x32 R4, tmem[UR4+0x20] ;  /* 0x00002004000479ee */ /* 0x000f220008aa0000 */
[----:B------:R-:W-:Y:S01]  /*7620*/  ISETP.NE.AND P6, PT, R100, RZ, PT ;  /* 0x000000ff6400720c */ /* 0x000fe20003fc5270 */
[----:B------:R-:W-:Y:S01]  /*7630*/  HADD2.F32 R48, -RZ, R45.H1_H1 ;  /* 0x3000002dff307230 */ /* 0x000fe20000004100 */
[----:B------:R-:W-:Y:S01]  /*7640*/  IADD3 R112, PT, PT, R71, UR44, RZ ;  /* 0x0000002c47707c10 */ /* 0x000fe2000fffe0ff */
[----:B------:R-:W-:Y:S01]  /*7650*/  HADD2.F32 R52, -RZ, R49.H1_H1 ;  /* 0x30000031ff347230 */ /* 0x000fe20000004100 */
[----:B------:R-:W-:Y:S01]  /*7660*/  SHF.L.U32 R107, R91, 0x4, RZ ;  /* 0x000000045b6b7819 */ /* 0x000fe200000006ff */
[----:B------:R-:W-:Y:S01]  /*7670*/  HADD2.F32 R56, -RZ, R53.H1_H1 ;  /* 0x30000035ff387230 */ /* 0x000fe20000004100 */
[----:B------:R-:W-:Y:S01]  /*7680*/  F2FP.F16.E5M2.UNPACK_B R55, R75.H1 ;  /* 0x0000004bff37723e */ /* 0x000fe200030004ff */
[--C-:B------:R-:W-:Y:S01]  /*7690*/  HADD2.F32 R45, -RZ, R47.reuse.H0_H0 ;  /* 0x2000002fff2d7230 */ /* 0x100fe20000004100 */
[----:B------:R-:W-:Y:S01]  /*76a0*/  IADD3 R104, PT, PT, R112, R107, RZ ;  /* 0x0000006b70687210 */ /* 0x000fe20007ffe0ff */
[----:B------:R-:W-:Y:S01]  /*76b0*/  HADD2.F32 R50, -RZ, R47.H1_H1 ;  /* 0x3000002fff327230 */ /* 0x000fe20000004100 */
[-C--:B------:R-:W-:Y:S01]  /*76c0*/  F2FP.F16.E5M2.UNPACK_B R57, R76.reuse ;  /* 0x0000004cff39723e */ /* 0x080fe200020004ff */
[----:B------:R-:W-:Y:S01]  /*76d0*/  HADD2.F32 R47, -RZ, R49.H0_H0 ;  /* 0x20000031ff2f7230 */ /* 0x000fe20000004100 */
[----:B------:R-:W-:Y:S01]  /*76e0*/  F2FP.F16.E5M2.UNPACK_B R59, R76.H1 ;  /* 0x0000004cff3b723e */ /* 0x000fe200030004ff */
[----:B------:R-:W-:Y:S01]  /*76f0*/  HADD2.F32 R49, -RZ, R51.H0_H0 ;  /* 0x20000033ff317230 */ /* 0x000fe20000004100 */
[-C--:B------:R-:W-:Y:S01]  /*7700*/  F2FP.F16.E5M2.UNPACK_B R61, R77.reuse ;  /* 0x0000004dff3d723e */ /* 0x080fe200020004ff */
[----:B------:R-:W-:Y:S01]  /*7710*/  HADD2.F32 R60, -RZ, R57.H1_H1 ;  /* 0x30000039ff3c7230 */ /* 0x000fe20000004100 */
[----:B------:R-:W-:Y:S01]  /*7720*/  F2FP.F16.E5M2.UNPACK_B R63, R77.H1 ;  /* 0x0000004dff3f723e */ /* 0x000fe200030004ff */
[----:B------:R-:W-:Y:S01]  /*7730*/  HADD2.F32 R54, -RZ, R51.H1_H1 ;  /* 0x30000033ff367230 */ /* 0x000fe20000004100 */
[-C--:B------:R-:W-:Y:S01]  /*7740*/  F2FP.F16.E5M2.UNPACK_B R65, R78.reuse ;  /* 0x0000004eff41723e */ /* 0x080fe200020004ff */
[----:B------:R-:W-:Y:S01]  /*7750*/  HADD2.F32 R51, -RZ, R53.H0_H0 ;  /* 0x20000035ff337230 */ /* 0x000fe20000004100 */
[----:B------:R-:W-:Y:S01]  /*7760*/  F2FP.F16.E5M2.UNPACK_B R67, R78.H1 ;  /* 0x0000004eff43723e */ /* 0x000fe200030004ff */
[----:B------:R-:W-:Y:S01]  /*7770*/  HADD2.F32 R64, -RZ, R61.H1_H1 ;  /* 0x3000003dff407230 */ /* 0x000fe20000004100 */
[----:B------:R-:W-:Y:S01]  /*7780*/  ISETP.NE.AND P0, PT, R98, RZ, PT ;  /* 0x000000ff6200720c */ /* 0x000fe20003f05270 */
[C---:B----4-:R-:W-:Y:S01]  /*7790*/  FMUL R0, R38.reuse, R4 ;  /* 0x0000000426007220 */ /* 0x050fe20000400000 */
[C---:B------:R-:W-:Y:S01]  /*77a0*/  FMUL R2, R38.reuse, R5 ;  /* 0x0000000526027220 */ /* 0x040fe20000400000 */
[C---:B------:R-:W-:Y:S01]  /*77b0*/  FMUL R4, R38.reuse, R8 ;  /* 0x0000000826047220 */ /* 0x040fe20000400000 */
[C---:B------:R-:W-:Y:S01]  /*77c0*/  FMUL R5, R38.reuse, R9 ;  /* 0x0000000926057220 */ /* 0x040fe20000400000 */
[C---:B------:R-:W-:Y:S01]  /*77d0*/  FFMA R0, R41.reuse, R40, R0 ;  /* 0x0000002829007223 */ /* 0x040fe20000000000 */
[C---:B------:R-:W-:Y:S01]  /*77e0*/  FFMA R2, R41.reuse, R42, R2 ;  /* 0x0000002a29027223 */ /* 0x040fe20000000002 */
[C---:B------:R-:W-:Y:S01]  /*77f0*/  FMUL R8, R38.reuse, R12 ;  /* 0x0000000c26087220 */ /* 0x040fe20000400000 */
[C---:B------:R-:W-:Y:S01]  /*7800*/  FMUL R9, R38.reuse, R13 ;  /* 0x0000000d26097220 */ /* 0x040fe20000400000 */
[C---:B------:R-:W-:Y:S01]  /*7810*/  FMUL R12, R38.reuse, R16 ;  /* 0x00000010260c7220 */ /* 0x040fe20000400000 */
[C---:B------:R-:W-:Y:S01]  /*7820*/  FMUL R13, R38.reuse, R17 ;  /* 0x00000011260d7220 */ /* 0x040fe20000400000 */
[C---:B------:R-:W-:Y:S01]  /*7830*/  FMUL R16, R38.reuse, R20 ;  /* 0x0000001426107220 */ /* 0x040fe20000400000 */
[C---:B------:R-:W-:Y:S01]  /*7840*/  FMUL R17, R38.reuse, R21 ;  /* 0x0000001526117220 */ /* 0x040fe20000400000 */
[C---:B------:R-:W-:Y:S01]  /*7850*/  FMUL R20, R38.reuse, R24 ;  /* 0x0000001826147220 */ /* 0x040fe20000400000 */
[C---:B------:R-:W-:Y:S01]  /*7860*/  FMUL R21, R38.reuse, R25 ;  /* 0x0000001926157220 */ /* 0x040fe20000400000 */
[----:B------:R-:W-:Y:S02]  /*7870*/  HADD2.F32 R68, -RZ, R65.H1_H1 ;  /* 0x30000041ff447230 */ /* 0x000fe40000004100 */
        /* <DEDUP_REMOVED lines=8> */
[C---:B------:R-:W-:Y:S01]  /*7900*/  FFMA R3, R41.reuse, R44, R3 ;  /* 0x0000002c29037223 */ /* 0x040fe20000000003 */
[C---:B------:R-:W-:Y:S01]  /*7910*/  FFMA R7, R41.reuse, R46, R7 ;  /* 0x0000002e29077223 */ /* 0x040fe20000000007 */
[C---:B------:R-:W-:Y:S01]  /*7920*/  FFMA R4, R41.reuse, R43, R4 ;  /* 0x0000002b29047223 */ /* 0x040fe20000000004 */
[----:B------:R-:W-:Y:S01]  /*7930*/  F2FP.F16.E5M2.UNPACK_B R40, R79 ;  /* 0x0000004fff28723e */ /* 0x000fe200020004ff */
[C---:B------:R-:W-:Y:S01]  /*7940*/  FFMA R5, R41.reuse, R48, R5 ;  /* 0x0000003029057223 */ /* 0x040fe20000000005 */
[C---:B------:R-:W-:Y:S01]  /*7950*/  FFMA R6, R41.reuse, R45, R6 ;  /* 0x0000002d29067223 */ /* 0x040fe20000000006 */
[----:B------:R-:W-:Y:S01]  /*7960*/  F2FP.F16.E5M2.UNPACK_B R42, R79.H1 ;  /* 0x0000004fff2a723e */ /* 0x000fe200030004ff */
[C---:B------:R-:W-:Y:S01]  /*7970*/  FFMA R11, R41.reuse, R50, R11 ;  /* 0x00000032290b7223 */ /* 0x040fe2000000000b */
[----:B------:R-:W-:Y:S01]  /*7980*/  FFMA R8, R41, R47, R8 ;  /* 0x0000002f29087223 */ /* 0x000fe20000000008 */
[----:B------:R-:W-:Y:S01]  /*7990*/  F2FP.SATFINITE.E5M2.F32.PACK_AB_MERGE_C R101, R7, R3, RZ ;  /* 0x000000030765723e */ /* 0x000fe200048060ff */
[C---:B------:R-:W-:Y:S01]  /*79a0*/  FFMA R9, R41.reuse, R52, R9 ;  /* 0x0000003429097223 */ /* 0x040fe20000000009 */
[----:B------:R-:W-:Y:S01]  /*79b0*/  FMUL R10, R38, R14 ;  /* 0x0000000e260a7220 */ /* 0x000fe20000400000 */
[----:B------:R-:W-:Y:S01]  /*79c0*/  LEA R112, R94, UR44, 0x3 ;  /* 0x0000002c5e707c11 */ /* 0x000fe2000f8e18ff */
[----:B------:R-:W-:Y:S01]  /*79d0*/  FMUL R15, R38, R15 ;  /* 0x0000000f260f7220 */ /* 0x000fe20000400000 */
[--C-:B------:R-:W-:Y:S01]  /*79e0*/  HADD2.F32 R53, -RZ, R55.reuse.H0_H0 ;  /* 0x20000037ff357230 */ /* 0x100fe20000004100 */
[----:B------:R-:W-:Y:S01]  /*79f0*/  F2FP.SATFINITE.E5M2.F32.PACK_AB_MERGE_C R100, R2, R0, R101 ;  /* 0x000000000264723e */ /* 0x000fe20004806065 */
[----:B------:R-:W-:Y:S01]  /*7a00*/  FFMA R10, R41, R49, R10 ;  /* 0x00000031290a7223 */ /* 0x000fe2000000000a */
[----:B------:R-:W-:Y:S01]  /*7a10*/  F2FP.SATFINITE.E5M2.F32.PACK_AB_MERGE_C R101, R11, R6, RZ ;  /* 0x000000060b65723e */ /* 0x000fe200048060ff */
[C---:B------:R-:W-:Y:S01]  /*7a20*/  FFMA R15, R41.reuse, R54, R15 ;  /* 0x00000036290f7223 */ /* 0x040fe2000000000f */
[C---:B------:R-:W-:Y:S01]  /*7a30*/  FFMA R12, R41.reuse, R51, R12 ;  /* 0x00000033290c7223 */ /* 0x040fe2000000000c */
[----:B------:R-:W-:Y:S01]  /*7a40*/  FFMA R13, R41, R56, R13 ;  /* 0x00000038290d7223 */ /* 0x000fe2000000000d */
[----:B------:R-:W-:Y:S01]  /*7a50*/  F2FP.SATFINITE.E5M2.F32.PACK_AB_MERGE_C R101, R5, R4, R101 ;  /* 0x000000040565723e */ /* 0x000fe20004806065 */
[----:B------:R-:W-:Y:S01]  /*7a60*/  HADD2.F32 R58, -RZ, R55.H1_H1 ;  /* 0x30000037ff3a7230 */ /* 0x000fe20000004100 */
[----:B------:R-:W-:Y:S01]  /*7a70*/  F2FP.SATFINITE.E5M2.F32.PACK_AB_MERGE_C R102, R15, R10, RZ ;  /* 0x0000000a0f66723e */ /* 0x000fe200048060ff */
[----:B------:R-:W-:Y:S02]  /*7a80*/  HADD2.F32 R55, -RZ, R57.H0_H0 ;  /* 0x20000039ff377230 */ /* 0x000fe40000004100 */
[C---:B------:R-:W-:Y:S01]  /*7a90*/  FMUL R14, R38.reuse, R18 ;  /* 0x00000012260e7220 */ /* 0x040fe20000400000 */
[C---:B------:R-:W-:Y:S01]  /*7aa0*/  FMUL R19, R38.reuse, R19 ;  /* 0x0000001326137220 */ /* 0x040fe20000400000 */
[--C-:B------:R-:W-:Y:S02]  /*7ab0*/  HADD2.F32 R57, -RZ, R59.reuse.H0_H0 ;  /* 0x2000003bff397230 */ /* 0x100fe40000004100 */
[C---:B------:R-:W-:Y:S01]  /*7ac0*/  FMUL R18, R38.reuse, R22 ;  /* 0x0000001626127220 */ /* 0x040fe20000400000 */
[C---:B------:R-:W-:Y:S01]  /*7ad0*/  FFMA R14, R41.reuse, R53, R14 ;  /* 0x00000035290e7223 */ /* 0x040fe2000000000e */
[----:B------:R-:W-:Y:S02]  /*7ae0*/  HADD2.F32 R62, -RZ, R59.H1_H1 ;  /* 0x3000003bff3e7230 */ /* 0x000fe40000004100 */
[C---:B------:R-:W-:Y:S01]  /*7af0*/  FFMA R19, R41.reuse, R58, R19 ;  /* 0x0000003a29137223 */ /* 0x040fe20000000013 */
[----:B------:R-:W-:Y:S02]  /*7b00*/  HADD2.F32 R59, -RZ, R61.H0_H0 ;  /* 0x2000003dff3b7230 */ /* 0x000fe40000004100 */
[C---:B------:R-:W-:Y:S01]  /*7b10*/  FMUL R23, R38.reuse, R23 ;  /* 0x0000001726177220 */ /* 0x040fe20000400000 */
[C---:B------:R-:W-:Y:S01]  /*7b20*/  FFMA R16, R41.reuse, R55, R16 ;  /* 0x0000003729107223 */ /* 0x040fe20000000010 */
[C---:B------:R-:W-:Y:S01]  /*7b30*/  FFMA R17, R41.reuse, R60, R17 ;  /* 0x0000003c29117223 */ /* 0x040fe20000000011 */
[--C-:B------:R-:W-:Y:S02]  /*7b40*/  HADD2.F32 R61, -RZ, R63.reuse.H0_H0 ;  /* 0x2000003fff3d7230 */ /* 0x100fe40000004100 */
[C---:B------:R-:W-:Y:S01]  /*7b50*/  FFMA R18, R41.reuse, R57, R18 ;  /* 0x0000003929127223 */ /* 0x040fe20000000012 */
[----:B------:R-:W-:Y:S02]  /*7b60*/  HADD2.F32 R66, -RZ, R63.H1_H1 ;  /* 0x3000003fff427230 */ /* 0x000fe40000004100 */
[C---:B------:R-:W-:Y:S01]  /*7b70*/  FMUL R22, R38.reuse, R26 ;  /* 0x0000001a26167220 */ /* 0x040fe20000400000 */
[----:B------:R-:W-:Y:S02]  /*7b80*/  HADD2.F32 R63, -RZ, R65.H0_H0 ;  /* 0x20000041ff3f7230 */ /* 0x000fe40000004100 */
[C---:B------:R-:W-:Y:S01]  /*7b90*/  FFMA R23, R41.reuse, R62, R23 ;  /* 0x0000003e29177223 */ /* 0x040fe20000000017 */
[C---:B------:R-:W-:Y:S01]  /*7ba0*/  FMUL R27, R38.reuse, R27 ;  /* 0x0000001b261b7220 */ /* 0x040fe20000400000 */
[C---:B------:R-:W-:Y:S01]  /*7bb0*/  FFMA R20, R41.reuse, R59, R20 ;  /* 0x0000003b29147223 */ /* 0x040fe20000000014 */
[C---:B------:R-:W-:Y:S01]  /*7bc0*/  FFMA R21, R41.reuse, R64, R21 ;  /* 0x0000004029157223 */ /* 0x040fe20000000015 */
[--C-:B------:R-:W-:Y:S02]  /*7bd0*/  HADD2.F32 R65, -RZ, R67.reuse.H0_H0 ;  /* 0x20000043ff417230 */ /* 0x100fe40000004100 */
[C---:B------:R-:W-:Y:S01]  /*7be0*/  FFMA R22, R41.reuse, R61, R22 ;  /* 0x0000003d29167223 */ /* 0x040fe20000000016 */
[----:B------:R-:W-:Y:S02]  /*7bf0*/  HADD2.F32 R70, -RZ, R67.H1_H1 ;  /* 0x30000043ff467230 */ /* 0x000fe40000004100 */
[C---:B------:R-:W-:Y:S01]  /*7c00*/  FMUL R26, R38.reuse, R30 ;  /* 0x0000001e261a7220 */ /* 0x040fe20000400000 */
[--C-:B------:R-:W-:Y:S02]  /*7c10*/  HADD2.F32 R67, -RZ, R40.reuse.H0_H0 ;  /* 0x20000028ff437230 */ /* 0x100fe40000004100 */
[C---:B------:R-:W-:Y:S01]  /*7c20*/  FFMA R27, R41.reuse, R66, R27 ;  /* 0x00000042291b7223 */ /* 0x040fe2000000001b */
[C---:B------:R-:W-:Y:S01]  /*7c30*/  FMUL R31, R38.reuse, R31 ;  /* 0x0000001f261f7220 */ /* 0x040fe20000400000 */
[C---:B------:R-:W-:Y:S01]  /*7c40*/  FFMA R24, R41.reuse, R63, R24 ;  /* 0x0000003f29187223 */ /* 0x040fe20000000018 */
[----:B------:R-:W-:Y:S02]  /*7c50*/  HADD2.F32 R40, -RZ, R40.H1_H1 ;  /* 0x30000028ff287230 */ /* 0x000fe40000004100 */
[C---:B------:R-:W-:Y:S01]  /*7c60*/  FFMA R25, R41.reuse, R68, R25 ;  /* 0x0000004429197223 */ /* 0x040fe20000000019 */
[--C-:B------:R-:W-:Y:S02]  /*7c70*/  HADD2.F32 R69, -RZ, R42.reuse.H0_H0 ;  /* 0x2000002aff457230 */ /* 0x100fe40000004100 */
[C---:B------:R-:W-:Y:S01]  /*7c80*/  FFMA R26, R41.reuse, R65, R26 ;  /* 0x00000041291a7223 */ /* 0x040fe2000000001a */
[----:B------:R-:W-:Y:S02]  /*7c90*/  HADD2.F32 R42, -RZ, R42.H1_H1 ;  /* 0x3000002aff2a7230 */ /* 0x000fe40000004100 */
[C---:B------:R-:W-:Y:S01]  /*7ca0*/  FMUL R30, R38.reuse, R34 ;  /* 0x00000022261e7220 */ /* 0x040fe20000400000 */
[----:B------:R-:W-:Y:S01]  /*7cb0*/  FFMA R31, R41, R70, R31 ;  /* 0x00000046291f7223 */ /* 0x000fe2000000001f */
[----:B------:R-:W-:Y:S01]  /*7cc0*/  FMUL R35, R38, R35 ;  /* 0x0000002326237220 */ /* 0x000fe20000400000 */
[----:B------:R-:W-:Y:S01]  /*7cd0*/  F2FP.SATFINITE.E5M2.F32.PACK_AB_MERGE_C R103, R19, R14, RZ ;  /* 0x0000000e1367723e */ /* 0x000fe200048060ff */
[C---:B------:R-:W-:Y:S01]  /*7ce0*/  FFMA R28, R41.reuse, R67, R28 ;  /* 0x00000043291c7223 */ /* 0x040fe2000000001c */
[C---:B------:R-:W-:Y:S01]  /*7cf0*/  FFMA R29, R41.reuse, R40, R29 ;  /* 0x00000028291d7223 */ /* 0x040fe2000000001d */
[C---:B------:R-:W-:Y:S01]  /*7d00*/  FFMA R30, R41.reuse, R69, R30 ;  /* 0x00000045291e7223 */ /* 0x040fe2000000001e */
[----:B------:R-:W-:Y:S01]  /*7d10*/  FFMA R35, R41, R42, R35 ;  /* 0x0000002a29237223 */ /* 0x000fe20000000023 */
[----:B------:R-:W-:Y:S02]  /*7d20*/  F2FP.SATFINITE.E5M2.F32.PACK_AB_MERGE_C R102, R9, R8, R102 ;  /* 0x000000080966723e */ /* 0x000fe40004806066 */
[----:B------:R-:W-:Y:S02]  /*7d30*/  F2FP.SATFINITE.E5M2.F32.PACK_AB_MERGE_C R103, R13, R12, R103 ;  /* 0x0000000c0d67723e */ /* 0x000fe40004806067 */
[----:B------:R-:W-:Y:S02]  /*7d40*/  F2FP.SATFINITE.E5M2.F32.PACK_AB_MERGE_C R108, R23, R18, RZ ;  /* 0x00000012176c723e */ /* 0x000fe400048060ff */
[----:B------:R-:W-:Y:S01]  /*7d50*/  F2FP.SATFINITE.E5M2.F32.PACK_AB_MERGE_C R109, R27, R22, RZ ;  /* 0x000000161b6d723e */ /* 0x000fe200048060ff */
[----:B------:R1:W-:Y:S01]  /*7d60*/  STS.128 [R71+UR44+0x2400], R100 ;  /* 0x0024006447007988 */ /* 0x0003e20008000c2c */
[----:B------:R-:W-:Y:S02]  /*7d70*/  F2FP.SATFINITE.E5M2.F32.PACK_AB_MERGE_C R113, R31, R26, RZ ;  /* 0x0000001a1f71723e */ /* 0x000fe400048060ff */
[----:B------:R-:W-:Y:S02]  /*7d80*/  F2FP.SATFINITE.E5M2.F32.PACK_AB_MERGE_C R114, R35, R30, RZ ;  /* 0x0000001e2372723e */ /* 0x000fe400048060ff */
[----:B------:R-:W-:Y:S02]  /*7d90*/  F2FP.SATFINITE.E5M2.F32.PACK_AB_MERGE_C R108, R17, R16, R108 ;  /* 0x00000010116c723e */ /* 0x000fe4000480606c */
[----:B------:R-:W-:Y:S02]  /*7da0*/  F2FP.SATFINITE.E5M2.F32.PACK_AB_MERGE_C R109, R21, R20, R109 ;  /* 0x00000014156d723e */ /* 0x000fe4000480606d */
[----:B------:R-:W-:Y:S02]  /*7db0*/  F2FP.SATFINITE.E5M2.F32.PACK_AB_MERGE_C R110, R25, R24, R113 ;  /* 0x00000018196e723e */ /* 0x000fe40004806071 */
[----:B------:R-:W-:Y:S02]  /*7dc0*/  F2FP.SATFINITE.E5M2.F32.PACK_AB_MERGE_C R111, R29, R28, R114 ;  /* 0x0000001c1d6f723e */ /* 0x000fe40004806072 */
[----:B------:R-:W-:Y:S03]  /*7dd0*/  @P6 SHF.L.U32 R113, R92, 0x1f, RZ ;  /* 0x0000001f5c716819 */ /* 0x000fe600000006ff */
[----:B------:R1:W-:Y:S01]  /*7de0*/  STS.128 [R104+0x2410], R108 ;  /* 0x0024106c68007388 */ /* 0x0003e20000000c00 */
[----:B------:R-:W-:Y:S01]  /*7df0*/  @!PT LDS RZ, [RZ] ;  /* 0x00000000fffff984 */ /* 0x000fe20000000800 */
[----:B------:R-:W-:Y:S01]  /*7e00*/  @!PT LDS RZ, [RZ] ;  /* 0x00000000fffff984 */ /* 0x000fe20000000800 */
[----:B------:R-:W-:Y:S01]  /*7e10*/  @!PT LDS RZ, [RZ] ;  /* 0x00000000fffff984 */ /* 0x000fe20000000800 */
[----:B------:R-:W-:Y:S01]  /*7e20*/  @!PT LDS RZ, [RZ] ;  /* 0x00000000fffff984 */ /* 0x000fe20000000800 */
[----:B------:R2:W-:Y:S07]  /*7e30*/  MEMBAR.ALL.CTA ;  /* 0x0000000000007992 */ /* 0x0005ee0000008000 */
[----:B--2---:R-:W2:Y:S02]  /*7e40*/  FENCE.VIEW.ASYNC.S ;  /* 0x00000000000073c6 */ /* 0x004ea40000000000 */
[----:B--2---:R-:W-:Y:S06]  /*7e50*/  BAR.SYNC.DEFER_BLOCKING 0x1, 0x80 ;  /* 0x0042000000007b1d */ /* 0x004fec0000010000 */
[----:B------:R-:W-:Y:S05]  /*7e60*/  @P0 BRA `(.L_x_133) ;  /* 0x0000000000280947 */ /* 0x000fea0003800000 */
[----:B------:R-:W-:Y:S01]  /*7e70*/  UIADD3 UR4, UPT, UPT, UR44, 0x2400, URZ ;  /* 0x000024002c047890 */ /* 0x000fe2000fffe0ff */
[----:B------:R-:W-:Y:S05]  /*7e80*/  UMOV UR51, UR36 ;  /* 0x0000002400337c82 */ /* 0x000fea0008000000 */
[----:B------:R-:W-:Y:S01]  /*7e90*/  MOV R97, UR4 ;  /* 0x0000000400617c02 */ /* 0x000fe20008000f00 */
[----:B------:R-:W-:Y:S03]  /*7ea0*/  UIADD3 UR4, UP0, UPT, UR62, 0x680, URZ ;  /* 0x000006803e047890 */ /* 0x000fe6000ff1e0ff */
[----:B------:R-:W-:Y:S01]  /*7eb0*/  R2UR UR48, R97 ;  /* 0x00000000613072ca */ /* 0x000fe200000e0000 */
[----:B------:R-:W-:Y:S11]  /*7ec0*/  UIADD3.X UR5, UPT, UPT, URZ, UR63, URZ, UP0, !UPT ;  /* 0x0000003fff057290 */ /* 0x000ff600087fe4ff */
[----:B------:R-:W-:Y:S01]  /*7ed0*/  @!UPT UIADD3 URZ, UPT, UPT, URZ, URZ, URZ ;  /* 0x000000fffffff290 */ /* 0x000fe2000fffe0ff */
[----:B------:R2:W-:Y:S01]  /*7ee0*/  UTMASTG.3D [UR48], [UR4] ;  /* 0x00000030040073b5 */ /* 0x0005e20008010000 */
[----:B------:R0:W-:Y:S01]  /*7ef0*/  UTMACMDFLUSH ;  /* 0x00000000000079b7 */ /* 0x0001e20000000000 */
[----:B--2---:R-:W-:Y:S04]  /*7f00*/  DEPBAR.LE SB0, 0x1 ;  /* 0x000080400000791a */ /* 0x004fe80000000000 */
.L_x_133:
[----:B------:R-:W-:Y:S05]  /*7f10*/  BSYNC.RECONVERGENT B0 ;  /* 0x0000000000007941 */ /* 0x000fea0003800200 */
.L_x_132:
[----:B------:R-:W-:Y:S06]  /*7f20*/  BAR.SYNC.DEFER_BLOCKING 0x1, 0x80 ;  /* 0x0042000000007b1d */ /* 0x000fec0000010000 */
[----:B------:R-:W2:Y:S01]  /*7f30*/  @P6 SYNCS.PHASECHK.TRANS64.TRYWAIT P0, [R112+URZ+0x220], R113 ;  /* 0x00022071700065a7 */ /* 0x000ea200080011ff */
[----:B------:R-:W-:Y:S01]  /*7f40*/  BSSY B1, `(.L_x_134) ;  /* 0x0000020000017945 */ /* 0x000fe20003800000 */
[----:B--2---:R-:W-:Y:S03]  /*7f50*/  @P6 SEL R105, RZ, 0x1, !P0 ;  /* 0x00000001ff696807 */ /* 0x004fe60004000000 */
[----:B------:R-:W-:Y:S05]  /*7f60*/  @!P6 BRA `(.L_x_135) ;  /* 0x000000000074e947 */ /* 0x000fea0003800000 */
[----:B------:R-:W-:Y:S01]  /*7f70*/  ISETP.NE.AND P1, PT, R106, RZ, PT ;  /* 0x000000ff6a00720c */ /* 0x000fe20003f25270 */
[----:B------:R-:W2:Y:S01]  /*7f80*/  S2R R0, SR_CgaCtaId ;  /* 0x0000000000007919 */ /* 0x000ea20000008800 */
[----:B------:R-:W-:Y:S01]  /*7f90*/  ISETP.NE.AND P0, PT, R105, RZ, PT ;  /* 0x000000ff6900720c */ /* 0x000fe20003f05270 */
[----:B------:R-:W-:Y:S10]  /*7fa0*/  BSSY B0, `(.L_x_136) ;  /* 0x0000008000007945 */ /* 0x000ff40003800000 */
[----:B------:R-:W-:Y:S05]  /*7fb0*/  @P1 IMAD R2, R94, 0x1000, R71 ;  /* 0x000010005e021824 */ /* 0x000fea00078e0247 */
[----:B------:R-:W-:Y:S05]  /*7fc0*/  @P1 IADD3 R4, PT, PT, R2, UR44, RZ ;  /* 0x0000002c02041c10 */ /* 0x000fea000fffe0ff */
[----:B------:R-:W-:Y:S01]  /*7fd0*/  @P1 IMAD.IADD R4, R4, 0x1, R107 ;  /* 0x0000000104041824 */ /* 0x000fe200078e026b */
[----:B------:R-:W-:Y:S06]  /*7fe0*/  @P0 BRA `(.L_x_137) ;  /* 0x00000000000c0947 */ /* 0x000fec0003800000 */
[----:B------:R-:W-:Y:S04]  /*7ff0*/  SHF.L.U32 R3, R92, 0x1f, RZ ;  /* 0x0000001f5c037819 */ /* 0x000fe800000006ff */
[----:B------:R-:W3:Y:S02]  /*8000*/  SYNCS.PHASECHK.TRANS64.TRYWAIT P0, [R112+URZ+0x220], R3 ;  /* 0x00022003700075a7 */ /* 0x000ee400080011ff */
[----:B---3--:R-:W-:Y:S05]  /*8010*/  @!P0 BRA `(.L_x_138) ;  /* 0x00000020007c8947 */ /* 0x008fea0003800000 */
.L_x_137:
[----:B------:R-:W-:Y:S05]  /*8020*/  BSYNC B0 ;  /* 0x0000000000007941 */ /* 0x000fea0003800000 */
.L_x_136:
[----:B------:R-:W-:Y:S01]  /*8030*/  ISETP.NE.AND P0, PT, R106, RZ, PT ;  /* 0x000000ff6a00720c */ /* 0x000fe20003f05270 */
[----:B---3--:R-:W-:Y:S02]  /*8040*/  VIADD R3, R112, 0x230 ;  /* 0x0000023070037836 */ /* 0x008fe40000000000 */
[----:B------:R-:W-:Y:S03]  /*8050*/  VIADD R94, R94, 0x1 ;  /* 0x000000015e5e7836 */ /* 0x000fe60000000000 */
[----:B--2---:R-:W-:Y:S07]  /*8060*/  PRMT R0, R0, 0x654, R3 ;  /* 0x0000065400007816 */ /* 0x004fee0000000003 */
[----:B------:R2:W3:Y:S04]  /*8070*/  @P0 LDS.128 R72, [R2+UR44+0x400] ;  /* 0x0004002c02480984 */ /* 0x0004e80008000c00 */
[----:B------:R2:W4:Y:S01]  /*8080*/  @P0 LDS.128 R76, [R4+0x410] ;  /* 0x00041000044c0984 */ /* 0x0005220000000c00 */
        /* <DEDUP_REMOVED lines=11> */
.L_x_135:
[----:B------:R-:W-:Y:S05]  /*8140*/  BSYNC B1 ;  /* 0x0000000000017941 */ /* 0x000fea0003800000 */
.L_x_134:
[----:B--2---:R-:W-:Y:S05]  /*8150*/  VIADD R0, R39, 0x40 ;  /* 0x0000004027007836 */ /* 0x004fea0000000000 */
[----:B------:R-:W-:Y:S04]  /*8160*/  SHF.R.U32.HI R0, RZ, 0x15, R0 ;  /* 0x00000015ff007819 */ /* 0x000fe80000011600 */
[----:B------:R-:W-:Y:S11]  /*8170*/  LOP3.LUT P0, RZ, R0, 0x3, R89, 0x48, !PT ;  /* 0x0000000300ff7812 */ /* 0x000ff60007804859 */
[----:B------:R-:W-:Y:S02]  /*8180*/  @!UPT UIADD3 URZ, UPT, UPT, URZ, URZ, URZ ;  /* 0x000000fffffff290 */ /* 0x000fe4000fffe0ff */
[----:B------:R-:W-:Y:S05]  /*8190*/  @!P0 BRA `(.L_x_139) ;  /* 0x0000000000408947 */ /* 0x000fea0003800000 */
[----:B------:R-:W2:Y:S01]  /*81a0*/  LDCU.64 UR8, c[0x4][0x70] ;  /* 0x01000e00ff0877ac */ /* 0x000ea20008000a00 */
[----:B------:R-:W-:Y:S01]  /*81b0*/  MOV R3, 0x0 ;  /* 0x0000000000037802 */ /* 0x000fe20000000f00 */
[----:B------:R-:W-:Y:S02]  /*81c0*/  HFMA2 R12, -RZ, RZ, 0, 5.9604644775390625e-08 ;  /* 0x00000001ff0c7431 */ /* 0x000fe400000001ff */
[----:B------:R-:W-:Y:S02]  /*81d0*/  IMAD.MOV.U32 R8, RZ, RZ, 0x192 ;  /* 0x00000192ff087424 */ /* 0x000fe400078e00ff */
[----:B------:R-:W-:Y:S01]  /*81e0*/  IMAD.MOV.U32 R13, RZ, RZ, RZ ;  /* 0x000000ffff0d7224 */ /* 0x000fe200078e00ff */
[----:B------:R-:W5:Y:S01]  /*81f0*/  LDCU.64 UR6, c[0x4][0x78] ;  /* 0x01000f00ff0677ac */ /* 0x000f620008000a00 */
[----:B------:R-:W1:Y:S01]  /*8200*/  LDC.64 R2, c[0x4][R3] ;  /* 0x0100000003027b82 */ /* 0x000e620000000a00 */
[----:B------:R-:W3:Y:S01]  /*8210*/  LDCU.64 UR4, c[0x4][0x10] ;  /* 0x01000200ff0477ac */ /* 0x000ee20008000a00 */
[----:B--2---:R-:W-:Y:S01]  /*8220*/  MOV R5, UR9 ;  /* 0x0000000900057c02 */ /* 0x004fe20008000f00 */
[----:B------:R-:W-:Y:S01]  /*8230*/  IMAD.U32 R4, RZ, RZ, UR8 ;  /* 0x00000008ff047e24 */ /* 0x000fe2000f8e00ff */
[----:B-----5:R-:W-:Y:S01]  /*8240*/  MOV R7, UR7 ;  /* 0x0000000700077c02 */ /* 0x020fe20008000f00 */
[----:B------:R-:W-:Y:S01]  /*8250*/  IMAD.U32 R6, RZ, RZ, UR6 ;  /* 0x00000006ff067e24 */ /* 0x000fe2000f8e00ff */
[----:B---3--:R-:W-:Y:S01]  /*8260*/  MOV R11, UR5 ;  /* 0x00000005000b7c02 */ /* 0x008fe20008000f00 */
[----:B------:R-:W-:Y:S02]  /*8270*/  IMAD.U32 R10, RZ, RZ, UR4 ;  /* 0x00000004ff0a7e24 */ /* 0x000fe4000f8e00ff */
[----:B------:R-:W-:Y:S07]  /*8280*/  LEPC R20, `(.L_x_139) ;  /* 0x000000001014794e */ /* 0x000fee0000000000 */
[----:B-1--4-:R-:W-:Y:S05]  /*8290*/  CALL.ABS.NOINC R2 ;  /* 0x0000000002007343 */ /* 0x012fea0003c00000 */
.L_x_139:
[----:B------:R-:W-:Y:S01]  /*82a0*/  ISETP.NE.AND P0, PT, R98, RZ, PT ;  /* 0x000000ff6200720c */ /* 0x000fe20003f05270 */
[----:B------:R-:W-:Y:S05]  /*82b0*/  WARPSYNC.ALL ;  /* 0x0000000000007948 */ /* 0x000fea0003800000 */
[----:B------:R-:W-:Y:S01]  /*82c0*/  R2UR UR4, R39 ;  /* 0x00000000270472ca */ /* 0x000fe200000e0000 */
[----:B------:R-:W2:Y:S01]  /*82d0*/  S2UR UR6, SR_CgaCtaId ;  /* 0x00000000000679c3 */ /* 0x000ea20000008800 */
[-C--:B---3--:R-:W-:Y:S01]  /*82e0*/  F2FP.F16.E5M2.UNPACK_B R42, R72.reuse ;  /* 0x00000048ff2a723e */ /* 0x088fe200020004ff */
[----:B------:R-:W-:Y:S01]  /*82f0*/  BSSY.RECONVERGENT B0, `(.L_x_140) ;  /* 0x000009b000007945 */ /* 0x000fe20003800200 */
[----:B------:R-:W-:Y:S02]  /*8300*/  F2FP.F16.E5M2.UNPACK_B R72, R72.H1 ;  /* 0x00000048ff48723e */ /* 0x000fe400030004ff */
[-C--:B------:R-:W-:Y:S01]  /*8310*/  F2FP.F16.E5M2.UNPACK_B R46, R73.reuse ;  /* 0x00000049ff2e723e */ /* 0x080fe200020004ff */
[--C-:B------:R-:W-:Y:S01]  /*8320*/  HADD2.F32 R40, -RZ, R42.reuse.H0_H0 ;  /* 0x2000002aff287230 */ /* 0x100fe20000004100 */
[----:B------:R-:W-:Y:S01]  /*8330*/  F2FP.F16.E5M2.UNPACK_B R73, R73.H1 ;  /* 0x00000049ff49723e */ /* 0x000fe200030004ff */
[----:B------:R-:W-:Y:S01]  /*8340*/  HADD2.F32 R42, -RZ, R42.H1_H1 ;  /* 0x3000002aff2a7230 */ /* 0x000fe20000004100 */
[-C--:B------:R-:W-:Y:S01]  /*8350*/  F2FP.F16.E5M2.UNPACK_B R50, R74.reuse ;  /* 0x0000004aff32723e */ /* 0x080fe200020004ff */
[----:B------:R-:W-:Y:S01]  /*8360*/  HADD2.F32 R43, -RZ, R72.H0_H0 ;  /* 0x20000048ff2b7230 */ /* 0x000fe20000004100 */
[----:B------:R-:W-:Y:S01]  /*8370*/  F2FP.F16.E5M2.UNPACK_B R74, R74.H1 ;  /* 0x0000004aff4a723e */ /* 0x000fe200030004ff */
[----:B------:R-:W-:Y:S01]  /*8380*/  LDTM.16dp32bit_t0_t15.x32 R4, tmem[UR4+0x40] ;  /* 0x00004004000479ee */ /* 0x000fe20008a80000 */
[----:B------:R-:W3:Y:S01]  /*8390*/  LDTM.16dp32bit_t16_t31.x32 R4, tmem[UR4+0x60] ;  /* 0x00006004000479ee */ /* 0x000ee20008aa0000 */
[----:B------:R-:W-:Y:S01]  /*83a0*/  NOP ;  /* 0x0000000000007918 */ /* 0x000fe20000000000 */
[--C-:B------:R-:W-:Y:S01]  /*83b0*/  HADD2.F32 R45, -RZ, R46.reuse.H0_H0 ;  /* 0x2000002eff2d7230 */ /* 0x100fe20000004100 */
[----:B------:R-:W-:Y:S01]  /*83c0*/  R2UR UR5, R99 ;  /* 0x00000000630572ca */ /* 0x000fe200000e0000 */
[----:B------:R-:W-:Y:S01]  /*83d0*/  HADD2.F32 R46, -RZ, R46.H1_H1 ;  /* 0x3000002eff2e7230 */ /* 0x000fe20000004100 */
[----:B------:R-:W-:Y:S01]  /*83e0*/  F2FP.F16.E5M2.UNPACK_B R54, R75 ;  /* 0x0000004bff36723e */ /* 0x000fe200020004ff */
[--C-:B------:R-:W-:Y:S01]  /*83f0*/  HADD2.F32 R49, -RZ, R50.reuse.H0_H0 ;  /* 0x20000032ff317230 */ /* 0x100fe20000004100 */
[----:B----4-:R-:W-:Y:S01]  /*8400*/  F2FP.F16.E5M2.UNPACK_B R58, R76 ;  /* 0x0000004cff3a723e */ /* 0x010fe200020004ff */
[----:B------:R-:W-:Y:S01]  /*8410*/  HADD2.F32 R50, -RZ, R50.H1_H1 ;  /* 0x30000032ff327230 */ /* 0x000fe20000004100 */
[----:B------:R-:W-:Y:S01]  /*8420*/  F2FP.F16.E5M2.UNPACK_B R62, R77 ;  /* 0x0000004dff3e723e */ /* 0x000fe200020004ff */
[--C-:B------:R-:W-:Y:S01]  /*8430*/  HADD2.F32 R53, -RZ, R54.reuse.H0_H0 ;  /* 0x20000036ff357230 */ /* 0x100fe20000004100 */
[----:B------:R-:W-:Y:S01]  /*8440*/  F2FP.F16.E5M2.UNPACK_B R66, R78 ;  /* 0x0000004eff42723e */ /* 0x000fe200020004ff */
[----:B------:R-:W-:Y:S01]  /*8450*/  HADD2.F32 R54, -RZ, R54.H1_H1 ;  /* 0x30000036ff367230 */ /* 0x000fe20000004100 */
[----:B------:R-:W-:Y:S01]  /*8460*/  F2FP.F16.E5M2.UNPACK_B R69, R79 ;  /* 0x0000004fff45723e */ /* 0x000fe200020004ff */
[--C-:B------:R-:W-:Y:S01]  /*8470*/  HADD2.F32 R57, -RZ, R58.reuse.H0_H0 ;  /* 0x2000003aff397230 */ /* 0x100fe20000004100 */
[----:B------:R-:W-:Y:S01]  /*8480*/  F2FP.F16.E5M2.UNPACK_B R75, R75.H1 ;  /* 0x0000004bff4b723e */ /* 0x000fe200030004ff */
[----:B------:R-:W-:Y:S01]  /*8490*/  UIADD3 UR4, UPT, UPT, UR5, 0x290, URZ ;  /* 0x0000029005047890 */ /* 0x000fe2000fffe0ff */
[----:B------:R-:W-:Y:S01]  /*84a0*/  HADD2.F32 R59, -RZ, R58.H1_H1 ;  /* 0x3000003aff3b7230 */ /* 0x000fe20000004100 */
[----:B------:R-:W-:Y:S01]  /*84b0*/  F2FP.F16.E5M2.UNPACK_B R76, R76.H1 ;  /* 0x0000004cff4c723e */ /* 0x000fe200030004ff */
[--C-:B------:R-:W-:Y:S01]  /*84c0*/  HADD2.F32 R61, -RZ, R62.reuse.H0_H0 ;  /* 0x2000003eff3d7230 */ /* 0x100fe20000004100 */
[----:B------:R-:W-:Y:S01]  /*84d0*/  F2FP.F16.E5M2.UNPACK_B R77, R77.H1 ;  /* 0x0000004dff4d723e */ /* 0x000fe200030004ff */
[----:B------:R-:W-:Y:S01]  /*84e0*/  HADD2.F32 R62, -RZ, R62.H1_H1 ;  /* 0x3000003eff3e7230 */ /* 0x000fe20000004100 */
[----:B------:R-:W-:Y:S01]  /*84f0*/  F2FP.F16.E5M2.UNPACK_B R78, R78.H1 ;  /* 0x0000004eff4e723e */ /* 0x000fe200030004ff */
[--C-:B------:R-:W-:Y:S01]  /*8500*/  HADD2.F32 R65, -RZ, R66.reuse.H0_H0 ;  /* 0x20000042ff417230 */ /* 0x100fe20000004100 */
[----:B--2---:R-:W-:Y:S01]  /*8510*/  UPRMT UR4, UR6, 0x654, UR4 ;  /* 0x0000065406047896 */ /* 0x004fe20008000004 */
[C---:B---3--:R-:W-:Y:S01]  /*8520*/  FMUL R4, R38.reuse, R4 ;  /* 0x0000000426047220 */ /* 0x048fe20000400000 */
[C---:B------:R-:W-:Y:S01]  /*8530*/  FMUL R5, R38.reuse, R5 ;  /* 0x0000000526057220 */ /* 0x040fe20000400000 */
[C---:B------:R-:W-:Y:S01]  /*8540*/  FMUL R8, R38.reuse, R8 ;  /* 0x0000000826087220 */ /* 0x040fe20000400000 */
[C---:B------:R-:W-:Y:S01]  /*8550*/  FMUL R9, R38.reuse, R9 ;  /* 0x0000000926097220 */ /* 0x040fe20000400000 */
[C---:B------:R-:W-:Y:S01]  /*8560*/  FFMA R4, R41.reuse, R40, R4 ;  /* 0x0000002829047223 */ /* 0x040fe20000000004 */
[C---:B------:R-:W-:Y:S01]  /*8570*/  FFMA R5, R41.reuse, R42, R5 ;  /* 0x0000002a29057223 */ /* 0x040fe20000000005 */
[C---:B------:R-:W-:Y:S01]  /*8580*/  FMUL R12, R38.reuse, R12 ;  /* 0x0000000c260c7220 */ /* 0x040fe20000400000 */
[C---:B------:R-:W-:Y:S01]  /*8590*/  FMUL R13, R38.reuse, R13 ;  /* 0x0000000d260d7220 */ /* 0x040fe20000400000 */
[----:B------:R-:W-:Y:S01]  /*85a0*/  SYNCS.ARRIVE.TRANS64.RED.A1T0 RZ, [UR4], RZ ;  /* 0x000000ffffff79a7 */ /* 0x000fe20008100404 */
        /* <DEDUP_REMOVED lines=15> */
[--C-:B------:R-:W-:Y:S02]  /*86a0*/  HADD2.F32 R47, -RZ, R73.reuse.H0_H0 ;  /* 0x20000049ff2f7230 */ /* 0x100fe40000004100 */
[C---:B------:R-:W-:Y:S01]  /*86b0*/  FMUL R10, R38.reuse, R10 ;  /* 0x0000000a260a7220 */ /* 0x040fe20000400000 */
[C---:B------:R-:W-:Y:S01]  /*86c0*/  FFMA R6, R41.reuse, R43, R6 ;  /* 0x0000002b29067223 */ /* 0x040fe20000000006 */
[----:B------:R-:W-:Y:S02]  /*86d0*/  HADD2.F32 R48, -RZ, R73.H1_H1 ;  /* 0x30000049ff307230 */ /* 0x000fe40000004100 */
[C---:B------:R-:W-:Y:S01]  /*86e0*/  FFMA R7, R41.reuse, R44, R7 ;  /* 0x0000002c29077223 */ /* 0x040fe20000000007 */
[C---:B------:R-:W-:Y:S01]  /*86f0*/  FFMA R8, R41.reuse, R45, R8 ;  /* 0x0000002d29087223 */ /* 0x040fe20000000008 */
[C---:B------:R-:W-:Y:S01]  /*8700*/  FFMA R9, R41.reuse, R46, R9 ;  /* 0x0000002e29097223 */ /* 0x040fe20000000009 */
[----:B------:R-:W-:Y:S01]  /*8710*/  FFMA R10, R41, R47, R10 ;  /* 0x0000002f290a7223 */ /* 0x000fe2000000000a */
[----:B------:R-:W-:Y:S01]  /*8720*/  HADD2.F32 R43, -RZ, R69.H0_H0 ;  /* 0x20000045ff2b7230 */ /* 0x000fe20000004100 */
[----:B-1----:R-:W-:Y:S01]  /*8730*/  F2FP.SATFINITE.E5M2.F32.PACK_AB_MERGE_C R100, R7, R6, RZ ;  /* 0x000000060764723e */ /* 0x002fe200048060ff */
[C---:B------:R-:W-:Y:S01]  /*8740*/  FMUL R11, R38.reuse, R11 ;  /* 0x0000000b260b7220 */ /* 0x040fe20000400000 */
[--C-:B------:R-:W-:Y:S02]  /*8750*/  HADD2.F32 R51, -RZ, R74.reuse.H0_H0 ;  /* 0x2000004aff337230 */ /* 0x100fe40000004100 */
[C---:B------:R-:W-:Y:S01]  /*8760*/  FMUL R14, R38.reuse, R14 ;  /* 0x0000000e260e7220 */ /* 0x040fe20000400000 */
[----:B------:R-:W-:Y:S01]  /*8770*/  HADD2.F32 R52, -RZ, R74.H1_H1 ;  /* 0x3000004aff347230 */ /* 0x000fe20000004100 */
[----:B------:R-:W-:Y:S01]  /*8780*/  F2FP.SATFINITE.E5M2.F32.PACK_AB_MERGE_C R100, R5, R4, R100 ;  /* 0x000000040564723e */ /* 0x000fe20004806064 */
[C---:B------:R-:W-:Y:S01]  /*8790*/  FFMA R11, R41.reuse, R48, R11 ;  /* 0x00000030290b7223 */ /* 0x040fe2000000000b */
[C---:B------:R-:W-:Y:S01]  /*87a0*/  FFMA R12, R41.reuse, R49, R12 ;  /* 0x00000031290c7223 */ /* 0x040fe2000000000c */
[C---:B------:R-:W-:Y:S01]  /*87b0*/  FFMA R13, R41.reuse, R50, R13 ;  /* 0x00000032290d7223 */ /* 0x040fe2000000000d */
[----:B------:R-:W-:Y:S01]  /*87c0*/  FFMA R14, R41, R51, R14 ;  /* 0x00000033290e7223 */ /* 0x000fe2000000000e */
[C---:B------:R-:W-:Y:S01]  /*87d0*/  FMUL R15, R38.reuse, R15 ;  /* 0x0000000f260f7220 */ /* 0x040fe20000400000 */
[----:B------:R-:W-:Y:S01]  /*87e0*/  F2FP.F16.E5M2.UNPACK_B R79, R79.H1 ;  /* 0x0000004fff4f723e */ /* 0x000fe200030004ff */
[--C-:B------:R-:W-:Y:S01]  /*87f0*/  HADD2.F32 R55, -RZ, R75.reuse.H0_H0 ;  /* 0x2000004bff377230 */ /* 0x100fe20000004100 */
[----:B------:R-:W-:Y:S01]  /*8800*/  F2FP.SATFINITE.E5M2.F32.PACK_AB_MERGE_C R101, R11, R10, RZ ;  /* 0x0000000a0b65723e */ /* 0x000fe200048060ff */
[C---:B------:R-:W-:Y:S01]  /*8810*/  FFMA R15, R41.reuse, R52, R15 ;  /* 0x00000034290f7223 */ /* 0x040fe2000000000f */
[C---:B------:R-:W-:Y:S01]  /*8820*/  FFMA R16, R41.reuse, R53, R16 ;  /* 0x0000003529107223 */ /* 0x040fe20000000010 */
[----:B------:R-:W-:Y:S01]  /*8830*/  FFMA R17, R41, R54, R17 ;  /* 0x0000003629117223 */ /* 0x000fe20000000011 */
[----:B------:R-:W-:Y:S01]  /*8840*/  F2FP.SATFINITE.E5M2.F32.PACK_AB_MERGE_C R101, R9, R8, R101 ;  /* 0x000000080965723e */ /* 0x000fe20004806065 */
[----:B------:R-:W-:Y:S01]  /*8850*/  HADD2.F32 R56, -RZ, R75.H1_H1 ;  /* 0x3000004bff387230 */ /* 0x000fe20000004100 */
[----:B------:R-:W-:Y:S01]  /*8860*/  F2FP.SATFINITE.E5M2.F32.PACK_AB_MERGE_C R102, R15, R14, RZ ;  /* 0x0000000e0f66723e */ /* 0x000fe200048060ff */
[C---:B------:R-:W-:Y:S01]  /*8870*/  FMUL R18, R38.reuse, R18 ;  /* 0x0000001226127220 */ /* 0x040fe20000400000 */
[C---:B------:R-:W-:Y:S01]  /*8880*/  FMUL R19, R38.reuse, R19 ;  /* 0x0000001326137220 */ /* 0x040fe20000400000 */
[--C-:B------:R-:W-:Y:S02]  /*8890*/  HADD2.F32 R58, -RZ, R76.reuse.H0_H0 ;  /* 0x2000004cff3a7230 */ /* 0x100fe40000004100 */
[C---:B------:R-:W-:Y:S01]  /*88a0*/  FMUL R3, R38.reuse, R22 ;  /* 0x0000001626037220 */ /* 0x040fe20000400000 */
[C---:B------:R-:W-:Y:S01]  /*88b0*/  FFMA R18, R41.reuse, R55, R18 ;  /* 0x0000003729127223 */ /* 0x040fe20000000012 */
[----:B------:R-:W-:Y:S02]  /*88c0*/  HADD2.F32 R60, -RZ, R76.H1_H1 ;  /* 0x3000004cff3c7230 */ /* 0x000fe40000004100 */
        /* <DEDUP_REMOVED lines=42> */
[----:B------:R-:W-:Y:S03]  /*8b70*/  IADD3 R70, PT, PT, R36, 0x1, RZ ;  /* 0x0000000124467810 */ /* 0x000fe60007ffe0ff */
        /* <DEDUP_REMOVED lines=9> */
[----:B------:R-:W-:Y:S02]  /*8c10*/  UIADD3 UR4, UP0, UPT, UR62, 0x680, URZ ;  /* 0x000006803e047890 */ /* 0x000fe4000ff1e0ff */
[----:B------:R-:W-:Y:S02]  /*8c20*/  UIADD3 UR9, UPT, UPT, UR49, 0x40, URZ ;  /* 0x0000004031097890 */ /* 0x000fe4000fffe0ff */
[----:B------:R-:W-:Y:S02]  /*8c30*/  UIADD3 UR8, UPT, UPT, UR44, 0x3400, URZ ;  /* 0x000034002c087890 */ /* 0x000fe4000fffe0ff */
[----:B------:R-:W-:Y:S01]  /*8c40*/  UIADD3.X UR5, UPT, UPT, URZ, UR63, URZ, UP0, !UPT ;  /* 0x0000003fff057290 */ /* 0x000fe200087fe4ff */
[----:B------:R-:W-:Y:S01]  /*8c50*/  UMOV UR10, UR50 ;  /* 0x00000032000a7c82 */ /* 0x000fe20008000000 */
[----:B------:R-:W-:Y:S07]  /*8c60*/  UMOV UR11, UR36 ;  /* 0x00000024000b7c82 */ /* 0x000fee0008000000 */
[----:B------:R2:W-:Y:S01]  /*8c70*/  UTMASTG.3D [UR8], [UR4] ;  /* 0x00000008040073b5 */ /* 0x0005e20008010000 */
[----:B------:R0:W-:Y:S01]  /*8c80*/  UTMACMDFLUSH ;  /* 0x00000000000079b7 */ /* 0x0001e20000000000 */
[----:B--2---:R-:W-:Y:S04]  /*8c90*/  DEPBAR.LE SB0, 0x1 ;  /* 0x000080400000791a */ /* 0x004fe80000000000 */
.L_x_141:
[----:B------:R-:W-:Y:S05]  /*8ca0*/  BSYNC.RECONVERGENT B0 ;  /* 0x0000000000007941 */ /* 0x000fea0003800200 */
.L_x_140:
[----:B------:R-:W-:Y:S01]  /*8cb0*/  BAR.SYNC.DEFER_BLOCKING 0x1, 0x80 ;  /* 0x0042000000007b1d */ /* 0x000fe20000010000 */
[----:B------:R-:W-:Y:S01]  /*8cc0*/  ISETP.NE.AND P0, PT, R90, 0x2, PT ;  /* 0x000000025a00780c */ /* 0x000fe20003f05270 */
[----:B------:R-:W-:Y:S01]  /*8cd0*/  UISETP.NE.AND UP0, UPT, UR45, URZ, UPT ;  /* 0x000000ff2d00728c */ /* 0x000fe2000bf05270 */
[----:B------:R-:W-:Y:S01]  /*8ce0*/  ISETP.NE.AND P1, PT, R70, 0x4, PT ;  /* 0x000000044600780c */ /* 0x000fe20003f25270 */
[----:B------:R-:W-:Y:S01]  /*8cf0*/  UIADD3 UR20, UPT, UPT, UR37, UR59, URZ ;  /* 0x0000003b25147290 */ /* 0x000fe2000fffe0ff */
[----:B------:R-:W-:Y:S01]  /*8d00*/  SEL R2, RZ, 0x1, P0 ;  /* 0x00000001ff027807 */ /* 0x000fe20000000000 */
[----:B------:R-:W-:Y:S01]  /*8d10*/  UIADD3 UR16, UPT, UPT, UR38, UR60, URZ ;  /* 0x0000003c26107290 */ /* 0x000fe2000fffe0ff */
[----:B------:R-:W-:Y:S02]  /*8d20*/  SEL R0, RZ, 0x1, P1 ;  /* 0x00000001ff007807 */ /* 0x000fe40000800000 */
[----:B------:R-:W-:Y:S02]  /*8d30*/  LOP3.LUT R93, R93, R2, RZ, 0x3c, !PT ;  /* 0x000000025d5d7212 */ /* 0x000fe400078e3cff */
[----:B------:R-:W-:Y:S02]  /*8d40*/  LOP3.LUT R95, R95, R0, RZ, 0x3c, !PT ;  /* 0x000000005f5f7212 */ /* 0x000fe400078e3cff */
[----:B------:R-:W-:Y:S02]  /*8d50*/  SEL R90, R90, RZ, P0 ;  /* 0x000000ff5a5a7207 */ /* 0x000fe40000000000 */
[----:B------:R-:W-:Y:S01]  /*8d60*/  SEL R36, R70, RZ, P1 ;  /* 0x000000ff46247207 */ /* 0x000fe20000800000 */
[----:B------:R-:W-:Y:S01]  /*8d70*/  UMOV UR36, UR58 ;  /* 0x0000003a00247c82 */ /* 0x000fe20008000000 */
[----:B------:R-:W-:Y:S05]  /*8d80*/  BRA.U UP0, `(.L_x_142) ;  /* 0xffffffd500ac7547 */ /* 0x000fea000b83ffff */
[----:B------:R-:W-:Y:S05]  /*8d90*/  EXIT ;  /* 0x000000000000794d */ /* 0x000fea0003800000 */
.L_x_25:
[----:B-1----:R1:W2:Y:S02]  /*8da0*/  SYNCS.PHASECHK.TRANS64.TRYWAIT P0, [R0+URZ+0x2c0], R3 ;  /* 0x0002c003000075a7 */ /* 0x0022a400080011ff */
[----:B--2---:R-:W-:Y:S05]  /*8db0*/  @!P0 NANOSLEEP.SYNCS 0x989680 ;  /* 0x009896800000895d */ /* 0x004fea0003900000 */
[----:B------:R-:W2:Y:S02]  /*8dc0*/  @!P0 SYNCS.PHASECHK.TRANS64 P0, [R0+URZ+0x2c0], R3 ;  /* 0x0002c003000085a7 */ /* 0x000ea400080010ff */
[----:B--2---:R-:W-:Y:S05]  /*8dd0*/  @!P0 BRA `(.L_x_25) ;  /* 0xfffffffc00f08947 */ /* 0x004fea000383ffff */
[----:B------:R-:W-:Y:S05]  /*8de0*/  BRA `(.L_x_143) ;  /* 0xffffff9000207947 */ /* 0x000fea000383ffff */
.L_x_28:
[----:B-1----:R-:W-:-:S07]  /*8df0*/  MOV R0, UR33 ;  /* 0x0000002100007c02 */ /* 0x002fce0008000f00 */
.L_x_144:
[----:B-1----:R1:W2:Y:S02]  /*8e00*/  SYNCS.PHASECHK.TRANS64.TRYWAIT P0, [R0+URZ+0x110], R3 ;  /* 0x00011003000075a7 */ /* 0x0022a400080011ff */
[----:B--2---:R-:W-:Y:S05]  /*8e10*/  @!P0 NANOSLEEP.SYNCS 0x989680 ;  /* 0x009896800000895d */ /* 0x004fea0003900000 */
[----:B------:R-:W2:Y:S02]  /*8e20*/  @!P0 SYNCS.PHASECHK.TRANS64 P0, [R0+URZ+0x110], R3 ;  /* 0x00011003000085a7 */ /* 0x000ea400080010ff */
[----:B--2---:R-:W-:Y:S05]  /*8e30*/  @!P0 BRA `(.L_x_144) ;  /* 0xfffffffc00f08947 */ /* 0x004fea000383ffff */
[----:B------:R-:W-:Y:S05]  /*8e40*/  BRA `(.L_x_27) ;  /* 0xffffff9000647947 */ /* 0x000fea000383ffff */
.L_x_35:
[----:B-1----:R-:W-:-:S07]  /*8e50*/  MOV R0, UR17 ;  /* 0x0000001100007c02 */ /* 0x002fce0008000f00 */
.L_x_145:
[----:B-1----:R1:W2:Y:S02]  /*8e60*/  SYNCS.PHASECHK.TRANS64.TRYWAIT P0, [R0+URZ+0x110], R3 ;  /* 0x00011003000075a7 */ /* 0x0022a400080011ff */
[----:B--2---:R-:W-:Y:S05]  /*8e70*/  @!P0 NANOSLEEP.SYNCS 0x989680 ;  /* 0x009896800000895d */ /* 0x004fea0003900000 */
[----:B------:R-:W2:Y:S02]  /*8e80*/  @!P0 SYNCS.PHASECHK.TRANS64 P0, [R0+URZ+0x110], R3 ;  /* 0x00011003000085a7 */ /* 0x000ea400080010ff */
[----:B--2---:R-:W-:Y:S05]  /*8e90*/  @!P0 BRA `(.L_x_145) ;  /* 0xfffffffc00f08947 */ /* 0x004fea000383ffff */
[----:B------:R-:W-:Y:S05]  /*8ea0*/  BRA `(.L_x_34) ;  /* 0xffffff9400247947 */ /* 0x000fea000383ffff */
.L_x_40:
[----:B-1----:R1:W2:Y:S02]  /*8eb0*/  SYNCS.PHASECHK.TRANS64.TRYWAIT P0, [R3+URZ+0x250], R0 ;  /* 0x00025000030075a7 */ /* 0x0022a400080011ff */
[----:B--2---:R-:W-:Y:S05]  /*8ec0*/  @!P0 NANOSLEEP.SYNCS 0x989680 ;  /* 0x009896800000895d */ /* 0x004fea0003900000 */
[----:B------:R-:W2:Y:S02]  /*8ed0*/  @!P0 SYNCS.PHASECHK.TRANS64 P0, [R3+URZ+0x250], R0 ;  /* 0x00025000030085a7 */ /* 0x000ea400080010ff */
[----:B--2---:R-:W-:Y:S05]  /*8ee0*/  @!P0 BRA `(.L_x_40) ;  /* 0xfffffffc00f08947 */ /* 0x004fea000383ffff */
[----:B------:R-:W-:Y:S05]  /*8ef0*/  BRA `(.L_x_146) ;  /* 0xffffff9400c47947 */ /* 0x000fea000383ffff */
.L_x_44:
[----:B-1----:R-:W-:-:S07]  /*8f00*/  MOV R0, UR4 ;  /* 0x0000000400007c02 */ /* 0x002fce0008000f00 */
.L_x_147:
[----:B-1----:R1:W2:Y:S02]  /*8f10*/  SYNCS.PHASECHK.TRANS64.TRYWAIT P0, [R0+URZ], R3 ;  /* 0x00000003000075a7 */ /* 0x0022a400080011ff */
[----:B--2---:R-:W-:Y:S05]  /*8f20*/  @!P0 NANOSLEEP.SYNCS 0x989680 ;  /* 0x009896800000895d */ /* 0x004fea0003900000 */
[----:B------:R-:W2:Y:S02]  /*8f30*/  @!P0 SYNCS.PHASECHK.TRANS64 P0, [R0+URZ], R3 ;  /* 0x00000003000085a7 */ /* 0x000ea400080010ff */
[----:B--2---:R-:W-:Y:S05]  /*8f40*/  @!P0 BRA `(.L_x_147) ;  /* 0xfffffffc00f08947 */ /* 0x004fea000383ffff */
[----:B------:R-:W-:Y:S05]  /*8f50*/  BRA `(.L_x_148) ;  /* 0xffffff9c00687947 */ /* 0x000fea000383ffff */
.L_x_45:
[----:B------:R-:W-:-:S07]  /*8f60*/  MOV R0, UR5 ;  /* 0x0000000500007c02 */ /* 0x000fce0008000f00 */
.L_x_149:
[----:B-1----:R1:W2:Y:S02]  /*8f70*/  SYNCS.PHASECHK.TRANS64.TRYWAIT P0, [R0+URZ], R3 ;  /* 0x00000003000075a7 */ /* 0x0022a400080011ff */
[----:B--2---:R-:W-:Y:S05]  /*8f80*/  @!P0 NANOSLEEP.SYNCS 0x989680 ;  /* 0x009896800000895d */ /* 0x004fea0003900000 */
[----:B------:R-:W2:Y:S02]  /*8f90*/  @!P0 SYNCS.PHASECHK.TRANS64 P0, [R0+URZ], R3 ;  /* 0x00000003000085a7 */ /* 0x000ea400080010ff */
[----:B--2---:R-:W-:Y:S05]  /*8fa0*/  @!P0 BRA `(.L_x_149) ;  /* 0xfffffffc00f08947 */ /* 0x004fea000383ffff */
[----:B------:R-:W-:Y:S05]  /*8fb0*/  BRA `(.L_x_150) ;  /* 0xffffff9c00747947 */ /* 0x000fea000383ffff */
.L_x_46:
[----:B------:R-:W-:-:S07]  /*8fc0*/  MOV R0, UR5 ;  /* 0x0000000500007c02 */ /* 0x000fce0008000f00 */
.L_x_151:
[----:B-1----:R1:W2:Y:S02]  /*8fd0*/  SYNCS.PHASECHK.TRANS64.TRYWAIT P0, [R0+URZ], R3 ;  /* 0x00000003000075a7 */ /* 0x0022a400080011ff */
[----:B--2---:R-:W-:Y:S05]  /*8fe0*/  @!P0 NANOSLEEP.SYNCS 0x989680 ;  /* 0x009896800000895d */ /* 0x004fea0003900000 */
[----:B------:R-:W2:Y:S02]  /*8ff0*/  @!P0 SYNCS.PHASECHK.TRANS64 P0, [R0+URZ], R3 ;  /* 0x00000003000085a7 */ /* 0x000ea400080010ff */
[----:B--2---:R-:W-:Y:S05]  /*9000*/  @!P0 BRA `(.L_x_151) ;  /* 0xfffffffc00f08947 */ /* 0x004fea000383ffff */
[----:B------:R-:W-:Y:S05]  /*9010*/  BRA `(.L_x_152) ;  /* 0xffffff9c00807947 */ /* 0x000fea000383ffff */
.L_x_47:
[----:B------:R-:W-:-:S07]  /*9020*/  MOV R0, UR5 ;  /* 0x0000000500007c02 */ /* 0x000fce0008000f00 */
.L_x_153:
[----:B-1----:R1:W2:Y:S02]  /*9030*/  SYNCS.PHASECHK.TRANS64.TRYWAIT P0, [R0+URZ], R3 ;  /* 0x00000003000075a7 */ /* 0x0022a400080011ff */
[----:B--2---:R-:W-:Y:S05]  /*9040*/  @!P0 NANOSLEEP.SYNCS 0x989680 ;  /* 0x009896800000895d */ /* 0x004fea0003900000 */
[----:B------:R-:W2:Y:S02]  /*9050*/  @!P0 SYNCS.PHASECHK.TRANS64 P0, [R0+URZ], R3 ;  /* 0x00000003000085a7 */ /* 0x000ea400080010ff */
[----:B--2---:R-:W-:Y:S05]  /*9060*/  @!P0 BRA `(.L_x_153) ;  /* 0xfffffffc00f08947 */ /* 0x004fea000383ffff */
[----:B------:R-:W-:Y:S05]  /*9070*/  BRA `(.L_x_154) ;  /* 0xffffff9c008c7947 */ /* 0x000fea000383ffff */
.L_x_48:
[----:B------:R-:W-:-:S07]  /*9080*/  MOV R0, UR5 ;  /* 0x0000000500007c02 */ /* 0x000fce0008000f00 */
.L_x_155:
[----:B-1----:R1:W2:Y:S02]  /*9090*/  SYNCS.PHASECHK.TRANS64.TRYWAIT P0, [R0+URZ], R3 ;  /* 0x00000003000075a7 */ /* 0x0022a400080011ff */
[----:B--2---:R-:W-:Y:S05]  /*90a0*/  @!P0 NANOSLEEP.SYNCS 0x989680 ;  /* 0x009896800000895d */ /* 0x004fea0003900000 */
[----:B------:R-:W2:Y:S02]  /*90b0*/  @!P0 SYNCS.PHASECHK.TRANS64 P0, [R0+URZ], R3 ;  /* 0x00000003000085a7 */ /* 0x000ea400080010ff */
[----:B--2---:R-:W-:Y:S05]  /*90c0*/  @!P0 BRA `(.L_x_155) ;  /* 0xfffffffc00f08947 */ /* 0x004fea000383ffff */
[----:B------:R-:W-:Y:S05]  /*90d0*/  BRA `(.L_x_156) ;  /* 0xffffff9c00987947 */ /* 0x000fea000383ffff */
.L_x_49:
[----:B------:R-:W-:-:S07]  /*90e0*/  MOV R0, UR5 ;  /* 0x0000000500007c02 */ /* 0x000fce0008000f00 */
.L_x_157:
[----:B-1----:R1:W2:Y:S02]  /*90f0*/  SYNCS.PHASECHK.TRANS64.TRYWAIT P0, [R0+URZ], R3 ;  /* 0x00000003000075a7 */ /* 0x0022a400080011ff */
[----:B--2---:R-:W-:Y:S05]  /*9100*/  @!P0 NANOSLEEP.SYNCS 0x989680 ;  /* 0x009896800000895d */ /* 0x004fea0003900000 */
[----:B------:R-:W2:Y:S02]  /*9110*/  @!P0 SYNCS.PHASECHK.TRANS64 P0, [R0+URZ], R3 ;  /* 0x00000003000085a7 */ /* 0x000ea400080010ff */
[----:B--2---:R-:W-:Y:S05]  /*9120*/  @!P0 BRA `(.L_x_157) ;  /* 0xfffffffc00f08947 */ /* 0x004fea000383ffff */
[----:B------:R-:W-:Y:S05]  /*9130*/  BRA `(.L_x_158) ;  /* 0xffffff9c00a47947 */ /* 0x000fea000383ffff */
.L_x_50:
[----:B------:R-:W-:-:S07]  /*9140*/  MOV R0, UR5 ;  /* 0x0000000500007c02 */ /* 0x000fce0008000f00 */
.L_x_159:
[----:B-1----:R1:W2:Y:S02]  /*9150*/  SYNCS.PHASECHK.TRANS64.TRYWAIT P0, [R0+URZ], R3 ;  /* 0x00000003000075a7 */ /* 0x0022a400080011ff */
[----:B--2---:R-:W-:Y:S05]  /*9160*/  @!P0 NANOSLEEP.SYNCS 0x989680 ;  /* 0x009896800000895d */ /* 0x004fea0003900000 */
[----:B------:R-:W2:Y:S02]  /*9170*/  @!P0 SYNCS.PHASECHK.TRANS64 P0, [R0+URZ], R3 ;  /* 0x00000003000085a7 */ /* 0x000ea400080010ff */
[----:B--2---:R-:W-:Y:S05]  /*9180*/  @!P0 BRA `(.L_x_159) ;  /* 0xfffffffc00f08947 */ /* 0x004fea000383ffff */
[----:B------:R-:W-:Y:S05]  /*9190*/  BRA `(.L_x_160) ;  /* 0xffffff9c00b07947 */ /* 0x000fea000383ffff */
.L_x_51:
[----:B------:R-:W-:-:S07]  /*91a0*/  MOV R0, UR5 ;  /* 0x0000000500007c02 */ /* 0x000fce0008000f00 */
.L_x_161:
[----:B-1----:R1:W2:Y:S02]  /*91b0*/  SYNCS.PHASECHK.TRANS64.TRYWAIT P0, [R0+URZ], R3 ;  /* 0x00000003000075a7 */ /* 0x0022a400080011ff */
[----:B--2---:R-:W-:Y:S05]  /*91c0*/  @!P0 NANOSLEEP.SYNCS 0x989680 ;  /* 0x009896800000895d */ /* 0x004fea0003900000 */
[----:B------:R-:W2:Y:S02]  /*91d0*/  @!P0 SYNCS.PHASECHK.TRANS64 P0, [R0+URZ], R3 ;  /* 0x00000003000085a7 */ /* 0x000ea400080010ff */
[----:B--2---:R-:W-:Y:S05]  /*91e0*/  @!P0 BRA `(.L_x_161) ;  /* 0xfffffffc00f08947 */ /* 0x004fea000383ffff */
[----:B------:R-:W-:Y:S05]  /*91f0*/  BRA `(.L_x_162) ;  /* 0xffffff9c00bc7947 */ /* 0x000fea000383ffff */
.L_x_52:
[----:B------:R-:W-:-:S07]  /*9200*/  MOV R0, UR5 ;  /* 0x0000000500007c02 */ /* 0x000fce0008000f00 */
.L_x_163:
[----:B-1----:R1:W2:Y:S02]  /*9210*/  SYNCS.PHASECHK.TRANS64.TRYWAIT P0, [R0+URZ], R3 ;  /* 0x00000003000075a7 */ /* 0x0022a400080011ff */
[----:B--2---:R-:W-:Y:S05]  /*9220*/  @!P0 NANOSLEEP.SYNCS 0x989680 ;  /* 0x009896800000895d */ /* 0x004fea0003900000 */
[----:B------:R-:W2:Y:S02]  /*9230*/  @!P0 SYNCS.PHASECHK.TRANS64 P0, [R0+URZ], R3 ;  /* 0x00000003000085a7 */ /* 0x000ea400080010ff */
[----:B--2---:R-:W-:Y:S05]  /*9240*/  @!P0 BRA `(.L_x_163) ;  /* 0xfffffffc00f08947 */ /* 0x004fea000383ffff */
[----:B------:R-:W-:Y:S05]  /*9250*/  BRA `(.L_x_164) ;  /* 0xffffff9c00c87947 */ /* 0x000fea000383ffff */
.L_x_53:
[----:B------:R-:W-:-:S07]  /*9260*/  MOV R0, UR5 ;  /* 0x0000000500007c02 */ /* 0x000fce0008000f00 */
.L_x_165:
[----:B-1----:R1:W2:Y:S02]  /*9270*/  SYNCS.PHASECHK.TRANS64.TRYWAIT P0, [R0+URZ], R3 ;  /* 0x00000003000075a7 */ /* 0x0022a400080011ff */
[----:B--2---:R-:W-:Y:S05]  /*9280*/  @!P0 NANOSLEEP.SYNCS 0x989680 ;  /* 0x009896800000895d */ /* 0x004fea0003900000 */
[----:B------:R-:W2:Y:S02]  /*9290*/  @!P0 SYNCS.PHASECHK.TRANS64 P0, [R0+URZ], R3 ;  /* 0x00000003000085a7 */ /* 0x000ea400080010ff */
[----:B--2---:R-:W-:Y:S05]  /*92a0*/  @!P0 BRA `(.L_x_165) ;  /* 0xfffffffc00f08947 */ /* 0x004fea000383ffff */
[----:B------:R-:W-:Y:S05]  /*92b0*/  BRA `(.L_x_166) ;  /* 0xffffff9c00d47947 */ /* 0x000fea000383ffff */
.L_x_54:
[----:B------:R-:W-:-:S07]  /*92c0*/  MOV R0, UR5 ;  /* 0x0000000500007c02 */ /* 0x000fce0008000f00 */
.L_x_167:
[----:B-1----:R1:W2:Y:S02]  /*92d0*/  SYNCS.PHASECHK.TRANS64.TRYWAIT P0, [R0+URZ], R3 ;  /* 0x00000003000075a7 */ /* 0x0022a400080011ff */
[----:B--2---:R-:W-:Y:S05]  /*92e0*/  @!P0 NANOSLEEP.SYNCS 0x989680 ;  /* 0x009896800000895d */ /* 0x004fea0003900000 */
[----:B------:R-:W2:Y:S02]  /*92f0*/  @!P0 SYNCS.PHASECHK.TRANS64 P0, [R0+URZ], R3 ;  /* 0x00000003000085a7 */ /* 0x000ea400080010ff */
[----:B--2---:R-:W-:Y:S05]  /*9300*/  @!P0 BRA `(.L_x_167) ;  /* 0xfffffffc00f08947 */ /* 0x004fea000383ffff */
[----:B------:R-:W-:Y:S05]  /*9310*/  BRA `(.L_x_168) ;  /* 0xffffff9c00e07947 */ /* 0x000fea000383ffff */
.L_x_55:
[----:B------:R-:W-:-:S07]  /*9320*/  MOV R0, UR5 ;  /* 0x0000000500007c02 */ /* 0x000fce0008000f00 */
.L_x_169:
[----:B-1----:R1:W2:Y:S02]  /*9330*/  SYNCS.PHASECHK.TRANS64.TRYWAIT P0, [R0+URZ], R3 ;  /* 0x00000003000075a7 */ /* 0x0022a400080011ff */
[----:B--2---:R-:W-:Y:S05]  /*9340*/  @!P0 NANOSLEEP.SYNCS 0x989680 ;  /* 0x009896800000895d */ /* 0x004fea0003900000 */
[----:B------:R-:W2:Y:S02]  /*9350*/  @!P0 SYNCS.PHASECHK.TRANS64 P0, [R0+URZ], R3 ;  /* 0x00000003000085a7 */ /* 0x000ea400080010ff */
[----:B--2---:R-:W-:Y:S05]  /*9360*/  @!P0 BRA `(.L_x_169) ;  /* 0xfffffffc00f08947 */ /* 0x004fea000383ffff */
[----:B------:R-:W-:Y:S05]  /*9370*/  BRA `(.L_x_170) ;  /* 0xffffff9c00ec7947 */ /* 0x000fea000383ffff */
.L_x_56:
[----:B------:R-:W-:-:S07]  /*9380*/  MOV R0, UR5 ;  /* 0x0000000500007c02 */ /* 0x000fce0008000f00 */
.L_x_171:
[----:B-1----:R1:W2:Y:S02]  /*9390*/  SYNCS.PHASECHK.TRANS64.TRYWAIT P0, [R0+URZ], R3 ;  /* 0x00000003000075a7 */ /* 0x0022a400080011ff */
[----:B--2---:R-:W-:Y:S05]  /*93a0*/  @!P0 NANOSLEEP.SYNCS 0x989680 ;  /* 0x009896800000895d */ /* 0x004fea0003900000 */
[----:B------:R-:W2:Y:S02]  /*93b0*/  @!P0 SYNCS.PHASECHK.TRANS64 P0, [R0+URZ], R3 ;  /* 0x00000003000085a7 */ /* 0x000ea400080010ff */
[----:B--2---:R-:W-:Y:S05]  /*93c0*/  @!P0 BRA `(.L_x_171) ;  /* 0xfffffffc00f08947 */ /* 0x004fea000383ffff */
[----:B------:R-:W-:Y:S05]  /*93d0*/  BRA `(.L_x_172) ;  /* 0xffffff9c00f87947 */ /* 0x000fea000383ffff */
.L_x_57:
[----:B------:R-:W-:-:S07]  /*93e0*/  MOV R0, UR5 ;  /* 0x0000000500007c02 */ /* 0x000fce0008000f00 */
.L_x_173:
[----:B-1----:R1:W2:Y:S02]  /*93f0*/  SYNCS.PHASECHK.TRANS64.TRYWAIT P0, [R0+URZ], R3 ;  /* 0x00000003000075a7 */ /* 0x0022a400080011ff */
[----:B--2---:R-:W-:Y:S05]  /*9400*/  @!P0 NANOSLEEP.SYNCS 0x989680 ;  /* 0x009896800000895d */ /* 0x004fea0003900000 */
[----:B------:R-:W2:Y:S02]  /*9410*/  @!P0 SYNCS.PHASECHK.TRANS64 P0, [R0+URZ], R3 ;  /* 0x00000003000085a7 */ /* 0x000ea400080010ff */
[----:B--2---:R-:W-:Y:S05]  /*9420*/  @!P0 BRA `(.L_x_173) ;  /* 0xfffffffc00f08947 */ /* 0x004fea000383ffff */
[----:B------:R-:W-:Y:S05]  /*9430*/  BRA `(.L_x_174) ;  /* 0xffffffa000047947 */ /* 0x000fea000383ffff */
.L_x_58:
[----:B------:R-:W-:-:S07]  /*9440*/  MOV R0, UR5 ;  /* 0x0000000500007c02 */ /* 0x000fce0008000f00 */
.L_x_175:
[----:B-1----:R1:W2:Y:S02]  /*9450*/  SYNCS.PHASECHK.TRANS64.TRYWAIT P0, [R0+URZ], R3 ;  /* 0x00000003000075a7 */ /* 0x0022a400080011ff */
[----:B--2---:R-:W-:Y:S05]  /*9460*/  @!P0 NANOSLEEP.SYNCS 0x989680 ;  /* 0x009896800000895d */ /* 0x004fea0003900000 */
[----:B------:R-:W2:Y:S02]  /*9470*/  @!P0 SYNCS.PHASECHK.TRANS64 P0, [R0+URZ], R3 ;  /* 0x00000003000085a7 */ /* 0x000ea400080010ff */
[----:B--2---:R-:W-:Y:S05]  /*9480*/  @!P0 BRA `(.L_x_175) ;  /* 0xfffffffc00f08947 */ /* 0x004fea000383ffff */
[----:B------:R-:W-:Y:S05]  /*9490*/  BRA `(.L_x_176) ;  /* 0xffffffa000107947 */ /* 0x000fea000383ffff */
.L_x_59:
[----:B------:R-:W-:-:S07]  /*94a0*/  MOV R0, UR5 ;  /* 0x0000000500007c02 */ /* 0x000fce0008000f00 */
.L_x_177:
[----:B-1----:R1:W2:Y:S02]  /*94b0*/  SYNCS.PHASECHK.TRANS64.TRYWAIT P0, [R0+URZ], R3 ;  /* 0x00000003000075a7 */ /* 0x0022a400080011ff */
[----:B--2---:R-:W-:Y:S05]  /*94c0*/  @!P0 NANOSLEEP.SYNCS 0x989680 ;  /* 0x009896800000895d */ /* 0x004fea0003900000 */
[----:B------:R-:W2:Y:S02]  /*94d0*/  @!P0 SYNCS.PHASECHK.TRANS64 P0, [R0+URZ], R3 ;  /* 0x00000003000085a7 */ /* 0x000ea400080010ff */
[----:B--2---:R-:W-:Y:S05]  /*94e0*/  @!P0 BRA `(.L_x_177) ;  /* 0xfffffffc00f08947 */ /* 0x004fea000383ffff */
[----:B------:R-:W-:Y:S05]  /*94f0*/  BRA `(.L_x_178) ;  /* 0xffffffa0001c7947 */ /* 0x000fea000383ffff */
.L_x_60:
[----:B------:R-:W-:-:S07]  /*9500*/  MOV R0, UR5 ;  /* 0x0000000500007c02 */ /* 0x000fce0008000f00 */
.L_x_179:
[----:B-1----:R1:W2:Y:S02]  /*9510*/  SYNCS.PHASECHK.TRANS64.TRYWAIT P0, [R0+URZ], R3 ;  /* 0x00000003000075a7 */ /* 0x0022a400080011ff */
[----:B--2---:R-:W-:Y:S05]  /*9520*/  @!P0 NANOSLEEP.SYNCS 0x989680 ;  /* 0x009896800000895d */ /* 0x004fea0003900000 */
[----:B------:R-:W2:Y:S02]  /*9530*/  @!P0 SYNCS.PHASECHK.TRANS64 P0, [R0+URZ], R3 ;  /* 0x00000003000085a7 */ /* 0x000ea400080010ff */
[----:B--2---:R-:W-:Y:S05]  /*9540*/  @!P0 BRA `(.L_x_179) ;  /* 0xfffffffc00f08947 */ /* 0x004fea000383ffff */
[----:B------:R-:W-:Y:S05]  /*9550*/  BRA `(.L_x_180) ;  /* 0xffffffa000287947 */ /* 0x000fea000383ffff */
.L_x_61:
[----:B------:R-:W-:-:S07]  /*9560*/  MOV R0, UR5 ;  /* 0x0000000500007c02 */ /* 0x000fce0008000f00 */
.L_x_181:
[----:B-1----:R1:W2:Y:S02]  /*9570*/  SYNCS.PHASECHK.TRANS64.TRYWAIT P0, [R0+URZ], R3 ;  /* 0x00000003000075a7 */ /* 0x0022a400080011ff */
[----:B--2---:R-:W-:Y:S05]  /*9580*/  @!P0 NANOSLEEP.SYNCS 0x989680 ;  /* 0x009896800000895d */ /* 0x004fea0003900000 */
[----:B------:R-:W2:Y:S02]  /*9590*/  @!P0 SYNCS.PHASECHK.TRANS64 P0, [R0+URZ], R3 ;  /* 0x00000003000085a7 */ /* 0x000ea400080010ff */
[----:B--2---:R-:W-:Y:S05]  /*95a0*/  @!P0 BRA `(.L_x_181) ;  /* 0xfffffffc00f08947 */ /* 0x004fea000383ffff */
[----:B------:R-:W-:Y:S05]  /*95b0*/  BRA `(.L_x_182) ;  /* 0xffffffa000347947 */ /* 0x000fea000383ffff */
.L_x_62:
[----:B------:R-:W-:-:S07]  /*95c0*/  MOV R0, UR5 ;  /* 0x0000000500007c02 */ /* 0x000fce0008000f00 */
.L_x_183:
[----:B-1----:R1:W2:Y:S02]  /*95d0*/  SYNCS.PHASECHK.TRANS64.TRYWAIT P0, [R0+URZ], R3 ;  /* 0x00000003000075a7 */ /* 0x0022a400080011ff */
[----:B--2---:R-:W-:Y:S05]  /*95e0*/  @!P0 NANOSLEEP.SYNCS 0x989680 ;  /* 0x009896800000895d */ /* 0x004fea0003900000 */
[----:B------:R-:W2:Y:S02]  /*95f0*/  @!P0 SYNCS.PHASECHK.TRANS64 P0, [R0+URZ], R3 ;  /* 0x00000003000085a7 */ /* 0x000ea400080010ff */
[----:B--2---:R-:W-:Y:S05]  /*9600*/  @!P0 BRA `(.L_x_183) ;  /* 0xfffffffc00f08947 */ /* 0x004fea000383ffff */
[----:B------:R-:W-:Y:S05]  /*9610*/  BRA `(.L_x_184) ;  /* 0xffffffa000407947 */ /* 0x000fea000383ffff */
.L_x_63:
[----:B------:R-:W-:-:S07]  /*9620*/  MOV R0, UR5 ;  /* 0x0000000500007c02 */ /* 0x000fce0008000f00 */
.L_x_185:
[----:B-1----:R1:W2:Y:S02]  /*9630*/  SYNCS.PHASECHK.TRANS64.TRYWAIT P0, [R0+URZ], R3 ;  /* 0x00000003000075a7 */ /* 0x0022a400080011ff */
[----:B--2---:R-:W-:Y:S05]  /*9640*/  @!P0 NANOSLEEP.SYNCS 0x989680 ;  /* 0x009896800000895d */ /* 0x004fea0003900000 */
[----:B------:R-:W2:Y:S02]  /*9650*/  @!P0 SYNCS.PHASECHK.TRANS64 P0, [R0+URZ], R3 ;  /* 0x00000003000085a7 */ /* 0x000ea400080010ff */
[----:B--2---:R-:W-:Y:S05]  /*9660*/  @!P0 BRA `(.L_x_185) ;  /* 0xfffffffc00f08947 */ /* 0x004fea000383ffff */
[----:B------:R-:W-:Y:S05]  /*9670*/  BRA `(.L_x_186) ;  /* 0xffffffa0004c7947 */ /* 0x000fea000383ffff */
.L_x_64:
[----:B------:R-:W-:-:S07]  /*9680*/  MOV R0, UR5 ;  /* 0x0000000500007c02 */ /* 0x000fce0008000f00 */
.L_x_187:
[----:B-1----:R1:W2:Y:S02]  /*9690*/  SYNCS.PHASECHK.TRANS64.TRYWAIT P0, [R0+URZ], R3 ;  /* 0x00000003000075a7 */ /* 0x0022a400080011ff */
[----:B--2---:R-:W-:Y:S05]  /*96a0*/  @!P0 NANOSLEEP.SYNCS 0x989680 ;  /* 0x009896800000895d */ /* 0x004fea0003900000 */
[----:B------:R-:W2:Y:S02]  /*96b0*/  @!P0 SYNCS.PHASECHK.TRANS64 P0, [R0+URZ], R3 ;  /* 0x00000003000085a7 */ /* 0x000ea400080010ff */
[----:B--2---:R-:W-:Y:S05]  /*96c0*/  @!P0 BRA `(.L_x_187) ;  /* 0xfffffffc00f08947 */ /* 0x004fea000383ffff */
[----:B------:R-:W-:Y:S05]  /*96d0*/  BRA `(.L_x_188) ;  /* 0xffffffa000587947 */ /* 0x000fea000383ffff */
.L_x_65:
[----:B------:R-:W-:-:S07]  /*96e0*/  MOV R0, UR5 ;  /* 0x0000000500007c02 */ /* 0x000fce0008000f00 */
.L_x_189:
[----:B-1----:R1:W2:Y:S02]  /*96f0*/  SYNCS.PHASECHK.TRANS64.TRYWAIT P0, [R0+URZ], R3 ;  /* 0x00000003000075a7 */ /* 0x0022a400080011ff */
[----:B--2---:R-:W-:Y:S05]  /*9700*/  @!P0 NANOSLEEP.SYNCS 0x989680 ;  /* 0x009896800000895d */ /* 0x004fea0003900000 */
[----:B------:R-:W2:Y:S02]  /*9710*/  @!P0 SYNCS.PHASECHK.TRANS64 P0, [R0+URZ], R3 ;  /* 0x00000003000085a7 */ /* 0x000ea400080010ff */
[----:B--2---:R-:W-:Y:S05]  /*9720*/  @!P0 BRA `(.L_x_189) ;  /* 0xfffffffc00f08947 */ /* 0x004fea000383ffff */
[----:B------:R-:W-:Y:S05]  /*9730*/  BRA `(.L_x_190) ;  /* 0xffffffa000647947 */ /* 0x000fea000383ffff */
.L_x_66:
[----:B------:R-:W-:-:S07]  /*9740*/  MOV R0, UR5 ;  /* 0x0000000500007c02 */ /* 0x000fce0008000f00 */
.L_x_191:
[----:B-1----:R1:W2:Y:S02]  /*9750*/  SYNCS.PHASECHK.TRANS64.TRYWAIT P0, [R0+URZ], R3 ;  /* 0x00000003000075a7 */ /* 0x0022a400080011ff */
[----:B--2---:R-:W-:Y:S05]  /*9760*/  @!P0 NANOSLEEP.SYNCS 0x989680 ;  /* 0x009896800000895d */ /* 0x004fea0003900000 */
[----:B------:R-:W2:Y:S02]  /*9770*/  @!P0 SYNCS.PHASECHK.TRANS64 P0, [R0+URZ], R3 ;  /* 0x00000003000085a7 */ /* 0x000ea400080010ff */
[----:B--2---:R-:W-:Y:S05]  /*9780*/  @!P0 BRA `(.L_x_191) ;  /* 0xfffffffc00f08947 */ /* 0x004fea000383ffff */
[----:B------:R-:W-:Y:S05]  /*9790*/  BRA `(.L_x_192) ;  /* 0xffffffa000707947 */ /* 0x000fea000383ffff */
.L_x_67:
[----:B------:R-:W-:-:S07]  /*97a0*/  MOV R0, UR5 ;  /* 0x0000000500007c02 */ /* 0x000fce0008000f00 */
.L_x_193:
[----:B-1----:R1:W2:Y:S02]  /*97b0*/  SYNCS.PHASECHK.TRANS64.TRYWAIT P0, [R0+URZ], R3 ;  /* 0x00000003000075a7 */ /* 0x0022a400080011ff */
[----:B--2---:R-:W-:Y:S05]  /*97c0*/  @!P0 NANOSLEEP.SYNCS 0x989680 ;  /* 0x009896800000895d */ /* 0x004fea0003900000 */
[----:B------:R-:W2:Y:S02]  /*97d0*/  @!P0 SYNCS.PHASECHK.TRANS64 P0, [R0+URZ], R3 ;  /* 0x00000003000085a7 */ /* 0x000ea400080010ff */
[----:B--2---:R-:W-:Y:S05]  /*97e0*/  @!P0 BRA `(.L_x_193) ;  /* 0xfffffffc00f08947 */ /* 0x004fea000383ffff */
[----:B------:R-:W-:Y:S05]  /*97f0*/  BRA `(.L_x_194) ;  /* 0xffffffa0007c7947 */ /* 0x000fea000383ffff */
.L_x_68:
[----:B------:R-:W-:-:S07]  /*9800*/  MOV R0, UR5 ;  /* 0x0000000500007c02 */ /* 0x000fce0008000f00 */
.L_x_195:
[----:B-1----:R1:W2:Y:S02]  /*9810*/  SYNCS.PHASECHK.TRANS64.TRYWAIT P0, [R0+URZ], R3 ;  /* 0x00000003000075a7 */ /* 0x0022a400080011ff */
[----:B--2---:R-:W-:Y:S05]  /*9820*/  @!P0 NANOSLEEP.SYNCS 0x989680 ;  /* 0x009896800000895d */ /* 0x004fea0003900000 */
[----:B------:R-:W2:Y:S02]  /*9830*/  @!P0 SYNCS.PHASECHK.TRANS64 P0, [R0+URZ], R3 ;  /* 0x00000003000085a7 */ /* 0x000ea400080010ff */
[----:B--2---:R-:W-:Y:S05]  /*9840*/  @!P0 BRA `(.L_x_195) ;  /* 0xfffffffc00f08947 */ /* 0x004fea000383ffff */
[----:B------:R-:W-:Y:S05]  /*9850*/  BRA `(.L_x_196) ;  /* 0xffffffa000887947 */ /* 0x000fea000383ffff */
.L_x_69:
[----:B------:R-:W-:-:S07]  /*9860*/  MOV R0, UR5 ;  /* 0x0000000500007c02 */ /* 0x000fce0008000f00 */
.L_x_197:
[----:B-1----:R1:W2:Y:S02]  /*9870*/  SYNCS.PHASECHK.TRANS64.TRYWAIT P0, [R0+URZ], R3 ;  /* 0x00000003000075a7 */ /* 0x0022a400080011ff */
[----:B--2---:R-:W-:Y:S05]  /*9880*/  @!P0 NANOSLEEP.SYNCS 0x989680 ;  /* 0x009896800000895d */ /* 0x004fea0003900000 */
[----:B------:R-:W2:Y:S02]  /*9890*/  @!P0 SYNCS.PHASECHK.TRANS64 P0, [R0+URZ], R3 ;  /* 0x00000003000085a7 */ /* 0x000ea400080010ff */
[----:B--2---:R-:W-:Y:S05]  /*98a0*/  @!P0 BRA `(.L_x_197) ;  /* 0xfffffffc00f08947 */ /* 0x004fea000383ffff */
[----:B------:R-:W-:Y:S05]  /*98b0*/  BRA `(.L_x_198) ;  /* 0xffffffa000947947 */ /* 0x000fea000383ffff */
.L_x_70:
[----:B------:R-:W-:-:S07]  /*98c0*/  MOV R0, UR5 ;  /* 0x0000000500007c02 */ /* 0x000fce0008000f00 */
.L_x_199:
[----:B-1----:R1:W2:Y:S02]  /*98d0*/  SYNCS.PHASECHK.TRANS64.TRYWAIT P0, [R0+URZ], R3 ;  /* 0x00000003000075a7 */ /* 0x0022a400080011ff */
[----:B--2---:R-:W-:Y:S05]  /*98e0*/  @!P0 NANOSLEEP.SYNCS 0x989680 ;  /* 0x009896800000895d */ /* 0x004fea0003900000 */
[----:B------:R-:W2:Y:S02]  /*98f0*/  @!P0 SYNCS.PHASECHK.TRANS64 P0, [R0+URZ], R3 ;  /* 0x00000003000085a7 */ /* 0x000ea400080010ff */
[----:B--2---:R-:W-:Y:S05]  /*9900*/  @!P0 BRA `(.L_x_199) ;  /* 0xfffffffc00f08947 */ /* 0x004fea000383ffff */
[----:B------:R-:W-:Y:S05]  /*9910*/  BRA `(.L_x_200) ;  /* 0xffffffa000a07947 */ /* 0x000fea000383ffff */
.L_x_71:
[----:B------:R-:W-:-:S07]  /*9920*/  MOV R0, UR5 ;  /* 0x0000000500007c02 */ /* 0x000fce0008000f00 */
.L_x_201:
[----:B-1----:R1:W2:Y:S02]  /*9930*/  SYNCS.PHASECHK.TRANS64.TRYWAIT P0, [R0+URZ], R3 ;  /* 0x00000003000075a7 */ /* 0x0022a400080011ff */
[----:B--2---:R-:W-:Y:S05]  /*9940*/  @!P0 NANOSLEEP.SYNCS 0x989680 ;  /* 0x009896800000895d */ /* 0x004fea0003900000 */
[----:B------:R-:W2:Y:S02]  /*9950*/  @!P0 SYNCS.PHASECHK.TRANS64 P0, [R0+URZ], R3 ;  /* 0x00000003000085a7 */ /* 0x000ea400080010ff */
[----:B--2---:R-:W-:Y:S05]  /*9960*/  @!P0 BRA `(.L_x_201) ;  /* 0xfffffffc00f08947 */ /* 0x004fea000383ffff */
[----:B------:R-:W-:Y:S05]  /*9970*/  BRA `(.L_x_202) ;  /* 0xffffffa000ac7947 */ /* 0x000fea000383ffff */
.L_x_72:
[----:B------:R-:W-:-:S07]  /*9980*/  MOV R0, UR5 ;  /* 0x0000000500007c02 */ /* 0x000fce0008000f00 */
.L_x_203:
[----:B-1----:R1:W2:Y:S02]  /*9990*/  SYNCS.PHASECHK.TRANS64.TRYWAIT P0, [R0+URZ], R3 ;  /* 0x00000003000075a7 */ /* 0x0022a400080011ff */
[----:B--2---:R-:W-:Y:S05]  /*99a0*/  @!P0 NANOSLEEP.SYNCS 0x989680 ;  /* 0x009896800000895d */ /* 0x004fea0003900000 */
[----:B------:R-:W2:Y:S02]  /*99b0*/  @!P0 SYNCS.PHASECHK.TRANS64 P0, [R0+URZ], R3 ;  /* 0x00000003000085a7 */ /* 0x000ea400080010ff */
[----:B--2---:R-:W-:Y:S05]  /*99c0*/  @!P0 BRA `(.L_x_203) ;  /* 0xfffffffc00f08947 */ /* 0x004fea000383ffff */
[----:B------:R-:W-:Y:S05]  /*99d0*/  BRA `(.L_x_204) ;  /* 0xffffffa000b87947 */ /* 0x000fea000383ffff */
.L_x_73:
[----:B------:R-:W-:-:S07]  /*99e0*/  MOV R0, UR5 ;  /* 0x0000000500007c02 */ /* 0x000fce0008000f00 */
.L_x_205:
[----:B-1----:R1:W2:Y:S02]  /*99f0*/  SYNCS.PHASECHK.TRANS64.TRYWAIT P0, [R0+URZ], R3 ;  /* 0x00000003000075a7 */ /* 0x0022a400080011ff */
[----:B--2---:R-:W-:Y:S05]  /*9a00*/  @!P0 NANOSLEEP.SYNCS 0x989680 ;  /* 0x009896800000895d */ /* 0x004fea0003900000 */
[----:B------:R-:W2:Y:S02]  /*9a10*/  @!P0 SYNCS.PHASECHK.TRANS64 P0, [R0+URZ], R3 ;  /* 0x00000003000085a7 */ /* 0x000ea400080010ff */
[----:B--2---:R-:W-:Y:S05]  /*9a20*/  @!P0 BRA `(.L_x_205) ;  /* 0xfffffffc00f08947 */ /* 0x004fea000383ffff */
[----:B------:R-:W-:Y:S05]  /*9a30*/  BRA `(.L_x_206) ;  /* 0xffffffa000c47947 */ /* 0x000fea000383ffff */
.L_x_74:
[----:B------:R-:W-:-:S07]  /*9a40*/  MOV R0, UR5 ;  /* 0x0000000500007c02 */ /* 0x000fce0008000f00 */
.L_x_207:
[----:B-1----:R1:W2:Y:S02]  /*9a50*/  SYNCS.PHASECHK.TRANS64.TRYWAIT P0, [R0+URZ], R3 ;  /* 0x00000003000075a7 */ /* 0x0022a400080011ff */
[----:B--2---:R-:W-:Y:S05]  /*9a60*/  @!P0 NANOSLEEP.SYNCS 0x989680 ;  /* 0x009896800000895d */ /* 0x004fea0003900000 */
[----:B------:R-:W2:Y:S02]  /*9a70*/  @!P0 SYNCS.PHASECHK.TRANS64 P0, [R0+URZ], R3 ;  /* 0x00000003000085a7 */ /* 0x000ea400080010ff */
[----:B--2---:R-:W-:Y:S05]  /*9a80*/  @!P0 BRA `(.L_x_207) ;  /* 0xfffffffc00f08947 */ /* 0x004fea000383ffff */
[----:B------:R-:W-:Y:S05]  /*9a90*/  BRA `(.L_x_208) ;  /* 0xffffffa000d07947 */ /* 0x000fea000383ffff */
.L_x_75:
[----:B------:R-:W-:-:S07]  /*9aa0*/  MOV R0, UR5 ;  /* 0x0000000500007c02 */ /* 0x000fce0008000f00 */
.L_x_209:
[----:B-1----:R1:W2:Y:S02]  /*9ab0*/  SYNCS.PHASECHK.TRANS64.TRYWAIT P0, [R0+URZ], R3 ;  /* 0x00000003000075a7 */ /* 0x0022a400080011ff */
[----:B--2---:R-:W-:Y:S05]  /*9ac0*/  @!P0 NANOSLEEP.SYNCS 0x989680 ;  /* 0x009896800000895d */ /* 0x004fea0003900000 */
[----:B------:R-:W2:Y:S02]  /*9ad0*/  @!P0 SYNCS.PHASECHK.TRANS64 P0, [R0+URZ], R3 ;  /* 0x00000003000085a7 */ /* 0x000ea400080010ff */
[----:B--2---:R-:W-:Y:S05]  /*9ae0*/  @!P0 BRA `(.L_x_209) ;  /* 0xfffffffc00f08947 */ /* 0x004fea000383ffff */
[----:B------:R-:W-:Y:S05]  /*9af0*/  BRA `(.L_x_210) ;  /* 0xffffffa000dc7947 */ /* 0x000fea000383ffff */
.L_x_76:
[----:B------:R-:W-:-:S07]  /*9b00*/  MOV R0, UR5 ;  /* 0x0000000500007c02 */ /* 0x000fce0008000f00 */
.L_x_211:
[----:B-1----:R1:W2:Y:S02]  /*9b10*/  SYNCS.PHASECHK.TRANS64.TRYWAIT P0, [R0+URZ], R3 ;  /* 0x00000003000075a7 */ /* 0x0022a400080011ff */
[----:B--2---:R-:W-:Y:S05]  /*9b20*/  @!P0 NANOSLEEP.SYNCS 0x989680 ;  /* 0x009896800000895d */ /* 0x004fea0003900000 */
[----:B------:R-:W2:Y:S02]  /*9b30*/  @!P0 SYNCS.PHASECHK.TRANS64 P0, [R0+URZ], R3 ;  /* 0x00000003000085a7 */ /* 0x000ea400080010ff */
[----:B--2---:R-:W-:Y:S05]  /*9b40*/  @!P0 BRA `(.L_x_211) ;  /* 0xfffffffc00f08947 */ /* 0x004fea000383ffff */
[----:B------:R-:W-:Y:S05]  /*9b50*/  BRA `(.L_x_212) ;  /* 0xffffffa000e87947 */ /* 0x000fea000383ffff */
.L_x_79:
[----:B--2---:R2:W3:Y:S02]  /*9b60*/  SYNCS.PHASECHK.TRANS64.TRYWAIT P0, [R2+URZ+0x2b0], R5 ;  /* 0x0002b005020075a7 */ /* 0x0044e400080011ff */
[----:B---3--:R-:W-:Y:S05]  /*9b70*/  @!P0 NANOSLEEP.SYNCS 0x989680 ;  /* 0x009896800000895d */ /* 0x008fea0003900000 */
[----:B------:R-:W3:Y:S02]  /*9b80*/  @!P0 SYNCS.PHASECHK.TRANS64 P0, [R2+URZ+0x2b0], R5 ;  /* 0x0002b005020085a7 */ /* 0x000ee400080010ff */
[----:B---3--:R-:W-:Y:S05]  /*9b90*/  @!P0 BRA `(.L_x_79) ;  /* 0xfffffffc00f08947 */ /* 0x008fea000383ffff */
[----:B------:R-:W-:Y:S05]  /*9ba0*/  BRA `(.L_x_213) ;  /* 0xffffffa4004c7947 */ /* 0x000fea000383ffff */
.L_x_80:
[----:B------:R-:W-:-:S07]  /*9bb0*/  MOV R2, UR4 ;  /* 0x0000000400027c02 */ /* 0x000fce0008000f00 */
.L_x_214:
[----:B--2---:R2:W3:Y:S02]  /*9bc0*/  SYNCS.PHASECHK.TRANS64.TRYWAIT P0, [R2+URZ+0x260], R5 ;  /* 0x00026005020075a7 */ /* 0x0044e400080011ff */
[----:B---3--:R-:W-:Y:S05]  /*9bd0*/  @!P0 NANOSLEEP.SYNCS 0x989680 ;  /* 0x009896800000895d */ /* 0x008fea0003900000 */
[----:B------:R-:W3:Y:S02]  /*9be0*/  @!P0 SYNCS.PHASECHK.TRANS64 P0, [R2+URZ+0x260], R5 ;  /* 0x00026005020085a7 */ /* 0x000ee400080010ff */
[----:B---3--:R-:W-:Y:S05]  /*9bf0*/  @!P0 BRA `(.L_x_214) ;  /* 0xfffffffc00f08947 */ /* 0x008fea000383ffff */
[----:B------:R-:W-:Y:S05]  /*9c00*/  BRA `(.L_x_215) ;  /* 0xffffffa4005c7947 */ /* 0x000fea000383ffff */
.L_x_81:
[----:B--2---:R2:W3:Y:S02]  /*9c10*/  SYNCS.PHASECHK.TRANS64.TRYWAIT P1, [R2+URZ+0x250], R5 ;  /* 0x00025005020075a7 */ /* 0x0044e400080211ff */
[----:B---3--:R-:W-:Y:S05]  /*9c20*/  @!P1 NANOSLEEP.SYNCS 0x989680 ;  /* 0x009896800000995d */ /* 0x008fea0003900000 */
[----:B------:R-:W3:Y:S02]  /*9c30*/  @!P1 SYNCS.PHASECHK.TRANS64 P1, [R2+URZ+0x250], R5 ;  /* 0x00025005020095a7 */ /* 0x000ee400080210ff */
[----:B---3--:R-:W-:Y:S05]  /*9c40*/  @!P1 BRA `(.L_x_81) ;  /* 0xfffffffc00f09947 */ /* 0x008fea000383ffff */
[----:B------:R-:W-:Y:S05]  /*9c50*/  BRA `(.L_x_216) ;  /* 0xffffffa4008c7947 */ /* 0x000fea000383ffff */
.L_x_84:
[----:B------:R-:W-:-:S07]  /*9c60*/  MOV R0, UR4 ;  /* 0x0000000400007c02 */ /* 0x000fce0008000f00 */
.L_x_217:
[----:B--2---:R2:W3:Y:S02]  /*9c70*/  SYNCS.PHASECHK.TRANS64.TRYWAIT P0, [R0+URZ+0x260], R3 ;  /* 0x00026003000075a7 */ /* 0x0044e400080011ff */
[----:B---3--:R-:W-:Y:S05]  /*9c80*/  @!P0 NANOSLEEP.SYNCS 0x989680 ;  /* 0x009896800000895d */ /* 0x008fea0003900000 */
[----:B------:R-:W3:Y:S02]  /*9c90*/  @!P0 SYNCS.PHASECHK.TRANS64 P0, [R0+URZ+0x260], R3 ;  /* 0x00026003000085a7 */ /* 0x000ee400080010ff */
[----:B---3--:R-:W-:Y:S05]  /*9ca0*/  @!P0 BRA `(.L_x_217) ;  /* 0xfffffffc00f08947 */ /* 0x008fea000383ffff */
[----:B------:R-:W-:Y:S05]  /*9cb0*/  BRA `(.L_x_83) ;  /* 0xffffffa400e07947 */ /* 0x000fea000383ffff */
.L_x_91:
[----:B-1----:R1:W2:Y:S02]  /*9cc0*/  SYNCS.PHASECHK.TRANS64.TRYWAIT P1, [R0+URZ+0x250], R5 ;  /* 0x00025005000075a7 */ /* 0x0022a400080211ff */
[----:B--2---:R-:W-:Y:S05]  /*9cd0*/  @!P1 NANOSLEEP.SYNCS 0x989680 ;  /* 0x009896800000995d */ /* 0x004fea0003900000 */
[----:B------:R-:W2:Y:S02]  /*9ce0*/  @!P1 SYNCS.PHASECHK.TRANS64 P1, [R0+URZ+0x250], R5 ;  /* 0x00025005000095a7 */ /* 0x000ea400080210ff */
[----:B--2---:R-:W-:Y:S05]  /*9cf0*/  @!P1 BRA `(.L_x_91) ;  /* 0xfffffffc00f09947 */ /* 0x004fea000383ffff */
[----:B------:R-:W-:Y:S05]  /*9d00*/  BRA `(.L_x_218) ;  /* 0xffffffac00407947 */ /* 0x000fea000383ffff */
.L_x_92:
[----:B------:R-:W-:-:S07]  /*9d10*/  MOV R3, UR19 ;  /* 0x0000001300037c02 */ /* 0x000fce0008000f00 */
.L_x_219:
[----:B-1----:R1:W2:Y:S02]  /*9d20*/  SYNCS.PHASECHK.TRANS64.TRYWAIT P0, [R3+URZ+0x290], R0 ;  /* 0x00029000030075a7 */ /* 0x0022a400080011ff */
[----:B--2---:R-:W-:Y:S05]  /*9d30*/  @!P0 NANOSLEEP.SYNCS 0x989680 ;  /* 0x009896800000895d */ /* 0x004fea0003900000 */
[----:B------:R-:W2:Y:S02]  /*9d40*/  @!P0 SYNCS.PHASECHK.TRANS64 P0, [R3+URZ+0x290], R0 ;  /* 0x00029000030085a7 */ /* 0x000ea400080010ff */
[----:B--2---:R-:W-:Y:S05]  /*9d50*/  @!P0 BRA `(.L_x_219) ;  /* 0xfffffffc00f08947 */ /* 0x004fea000383ffff */
[----:B------:R-:W-:Y:S05]  /*9d60*/  BRA `(.L_x_220) ;  /* 0xffffffac00747947 */ /* 0x000fea000383ffff */
.L_x_95:
[----:B------:R-:W-:Y:S07]  /*9d70*/  MOV R0, UR6 ;  /* 0x0000000600007c02 */ /* 0x000fee0008000f00 */
.L_x_221:
[----:B-1----:R1:W2:Y:S02]  /*9d80*/  SYNCS.PHASECHK.TRANS64.TRYWAIT P0, [R0+URZ], R3 ;  /* 0x00000003000075a7 */ /* 0x0022a400080011ff */
[----:B--2---:R-:W-:Y:S05]  /*9d90*/  @!P0 NANOSLEEP.SYNCS 0x989680 ;  /* 0x009896800000895d */ /* 0x004fea0003900000 */
[----:B------:R-:W2:Y:S02]  /*9da0*/  @!P0 SYNCS.PHASECHK.TRANS64 P0, [R0+URZ], R3 ;  /* 0x00000003000085a7 */ /* 0x000ea400080010ff */
[----:B--2---:R-:W-:Y:S05]  /*9db0*/  @!P0 BRA `(.L_x_221) ;  /* 0xfffffffc00f08947 */ /* 0x004fea000383ffff */
[----:B------:R-:W-:Y:S05]  /*9dc0*/  BRA `(.L_x_94) ;  /* 0xffffffac00ac7947 */ /* 0x000fea000383ffff */
.L_x_98:
[----:B------:R-:W-:-:S07]  /*9dd0*/  MOV R0, UR4 ;  /* 0x0000000400007c02 */ /* 0x000fce0008000f00 */
.L_x_222:
[----:B--2---:R2:W4:Y:S02]  /*9de0*/  SYNCS.PHASECHK.TRANS64.TRYWAIT P0, [R0+URZ], R3 ;  /* 0x00000003000075a7 */ /* 0x00452400080011ff */
[----:B----4-:R-:W-:Y:S05]  /*9df0*/  @!P0 NANOSLEEP.SYNCS 0x989680 ;  /* 0x009896800000895d */ /* 0x010fea0003900000 */
[----:B------:R-:W4:Y:S02]  /*9e00*/  @!P0 SYNCS.PHASECHK.TRANS64 P0, [R0+URZ], R3 ;  /* 0x00000003000085a7 */ /* 0x000f2400080010ff */
[----:B----4-:R-:W-:Y:S05]  /*9e10*/  @!P0 BRA `(.L_x_222) ;  /* 0xfffffffc00f08947 */ /* 0x010fea000383ffff */
[----:B------:R-:W-:Y:S05]  /*9e20*/  BRA `(.L_x_223) ;  /* 0xffffffb0004c7947 */ /* 0x000fea000383ffff */
.L_x_99:
[----:B------:R-:W-:-:S07]  /*9e30*/  MOV R0, UR5 ;  /* 0x0000000500007c02 */ /* 0x000fce0008000f00 */
.L_x_224:
[----:B-1----:R1:W2:Y:S02]  /*9e40*/  SYNCS.PHASECHK.TRANS64.TRYWAIT P0, [R0+URZ], R3 ;  /* 0x00000003000075a7 */ /* 0x0022a400080011ff */
[----:B--2---:R-:W-:Y:S05]  /*9e50*/  @!P0 NANOSLEEP.SYNCS 0x989680 ;  /* 0x009896800000895d */ /* 0x004fea0003900000 */
[----:B------:R-:W2:Y:S02]  /*9e60*/  @!P0 SYNCS.PHASECHK.TRANS64 P0, [R0+URZ], R3 ;  /* 0x00000003000085a7 */ /* 0x000ea400080010ff */
[----:B--2---:R-:W-:Y:S05]  /*9e70*/  @!P0 BRA `(.L_x_224) ;  /* 0xfffffffc00f08947 */ /* 0x004fea000383ffff */
[----:B------:R-:W-:Y:S05]  /*9e80*/  BRA `(.L_x_225) ;  /* 0xffffffb000587947 */ /* 0x000fea000383ffff */
.L_x_100:
[----:B------:R-:W-:-:S07]  /*9e90*/  MOV R0, UR5 ;  /* 0x0000000500007c02 */ /* 0x000fce0008000f00 */
.L_x_226:
[----:B-1----:R1:W2:Y:S02]  /*9ea0*/  SYNCS.PHASECHK.TRANS64.TRYWAIT P0, [R0+URZ], R3 ;  /* 0x00000003000075a7 */ /* 0x0022a400080011ff */
[----:B--2---:R-:W-:Y:S05]  /*9eb0*/  @!P0 NANOSLEEP.SYNCS 0x989680 ;  /* 0x009896800000895d */ /* 0x004fea0003900000 */
[----:B------:R-:W2:Y:S02]  /*9ec0*/  @!P0 SYNCS.PHASECHK.TRANS64 P0, [R0+URZ], R3 ;  /* 0x00000003000085a7 */ /* 0x000ea400080010ff */
[----:B--2---:R-:W-:Y:S05]  /*9ed0*/  @!P0 BRA `(.L_x_226) ;  /* 0xfffffffc00f08947 */ /* 0x004fea000383ffff */
[----:B------:R-:W-:Y:S05]  /*9ee0*/  BRA `(.L_x_227) ;  /* 0xffffffb000647947 */ /* 0x000fea000383ffff */
.L_x_101:
[----:B------:R-:W-:-:S07]  /*9ef0*/  MOV R0, UR4 ;  /* 0x0000000400007c02 */ /* 0x000fce0008000f00 */
.L_x_228:
[----:B-1----:R1:W2:Y:S02]  /*9f00*/  SYNCS.PHASECHK.TRANS64.TRYWAIT P0, [R0+URZ], R3 ;  /* 0x00000003000075a7 */ /* 0x0022a400080011ff */
[----:B--2---:R-:W-:Y:S05]  /*9f10*/  @!P0 NANOSLEEP.SYNCS 0x989680 ;  /* 0x009896800000895d */ /* 0x004fea0003900000 */
[----:B------:R-:W2:Y:S02]  /*9f20*/  @!P0 SYNCS.PHASECHK.TRANS64 P0, [R0+URZ], R3 ;  /* 0x00000003000085a7 */ /* 0x000ea400080010ff */
[----:B--2---:R-:W-:Y:S05]  /*9f30*/  @!P0 BRA `(.L_x_228) ;  /* 0xfffffffc00f08947 */ /* 0x004fea000383ffff */
[----:B------:R-:W-:Y:S05]  /*9f40*/  BRA `(.L_x_229) ;  /* 0xffffffb000707947 */ /* 0x000fea000383ffff */
.L_x_106:
[----:B--2---:R2:W3:Y:S02]  /*9f50*/  SYNCS.PHASECHK.TRANS64.TRYWAIT P0, [R12+URZ+0x250], R9 ;  /* 0x000250090c0075a7 */ /* 0x0044e400080011ff */
[----:B---3--:R-:W-:Y:S05]  /*9f60*/  @!P0 NANOSLEEP.SYNCS 0x989680 ;  /* 0x009896800000895d */ /* 0x008fea0003900000 */
[----:B------:R-:W3:Y:S02]  /*9f70*/  @!P0 SYNCS.PHASECHK.TRANS64 P0, [R12+URZ+0x250], R9 ;  /* 0x000250090c0085a7 */ /* 0x000ee400080010ff */
[----:B---3--:R-:W-:Y:S05]  /*9f80*/  @!P0 BRA `(.L_x_106) ;  /* 0xfffffffc00f08947 */ /* 0x008fea000383ffff */
[----:B------:R-:W-:Y:S05]  /*9f90*/  BRA `(.L_x_230) ;  /* 0xffffffb400907947 */ /* 0x000fea000383ffff */
.L_x_109:
[----:B------:R-:W-:Y:S07]  /*9fa0*/  MOV R0, UR21 ;  /* 0x0000001500007c02 */ /* 0x000fee0008000f00 */
.L_x_231:
[----:B--2---:R2:W3:Y:S02]  /*9fb0*/  SYNCS.PHASECHK.TRANS64.TRYWAIT P2, [R0+URZ+0x248], R11 ;  /* 0x0002480b000075a7 */ /* 0x0044e400080411ff */
[----:B---3--:R-:W-:Y:S05]  /*9fc0*/  @!P2 NANOSLEEP.SYNCS 0x989680 ;  /* 0x009896800000a95d */ /* 0x008fea0003900000 */
[----:B------:R-:W3:Y:S02]  /*9fd0*/  @!P2 SYNCS.PHASECHK.TRANS64 P2, [R0+URZ+0x248], R11 ;  /* 0x0002480b0000a5a7 */ /* 0x000ee400080410ff */
[----:B---3--:R-:W-:Y:S05]  /*9fe0*/  @!P2 BRA `(.L_x_231) ;  /* 0xfffffffc00f0a947 */ /* 0x008fea000383ffff */
[----:B------:R-:W-:Y:S05]  /*9ff0*/  BRA `(.L_x_108) ;  /* 0xffffffb800f87947 */ /* 0x000fea000383ffff */
.L_x_112:
[----:B--2---:R-:W-:Y:S07]  /*a000*/  MOV R0, UR21 ;  /* 0x0000001500007c02 */ /* 0x004fee0008000f00 */
.L_x_232:
[----:B--2---:R2:W3:Y:S02]  /*a010*/  SYNCS.PHASECHK.TRANS64.TRYWAIT P0, [R0+URZ+0x230], R9 ;  /* 0x00023009000075a7 */ /* 0x0044e400080011ff */
[----:B---3--:R-:W-:Y:S05]  /*a020*/  @!P0 NANOSLEEP.SYNCS 0x989680 ;  /* 0x009896800000895d */ /* 0x008fea0003900000 */
[----:B------:R-:W3:Y:S02]  /*a030*/  @!P0 SYNCS.PHASECHK.TRANS64 P0, [R0+URZ+0x230], R9 ;  /* 0x00023009000085a7 */ /* 0x000ee400080010ff */
[----:B---3--:R-:W-:Y:S05]  /*a040*/  @!P0 BRA `(.L_x_232) ;  /* 0xfffffffc00f08947 */ /* 0x008fea000383ffff */
[----:B------:R-:W-:Y:S05]  /*a050*/  BRA `(.L_x_233) ;  /* 0xffffffbc00547947 */ /* 0x000fea000383ffff */
.L_x_113:
[----:B------:R-:W-:Y:S07]  /*a060*/  MOV R0, UR21 ;  /* 0x0000001500007c02 */ /* 0x000fee0008000f00 */
.L_x_234:
[----:B--2---:R2:W3:Y:S02]  /*a070*/  SYNCS.PHASECHK.TRANS64.TRYWAIT P0, [R0+URZ+0x238], R9 ;  /* 0x00023809000075a7 */ /* 0x0044e400080011ff */
[----:B---3--:R-:W-:Y:S05]  /*a080*/  @!P0 NANOSLEEP.SYNCS 0x989680 ;  /* 0x009896800000895d */ /* 0x008fea0003900000 */
[----:B------:R-:W3:Y:S02]  /*a090*/  @!P0 SYNCS.PHASECHK.TRANS64 P0, [R0+URZ+0x238], R9 ;  /* 0x00023809000085a7 */ /* 0x000ee400080010ff */
[----:B---3--:R-:W-:Y:S05]  /*a0a0*/  @!P0 BRA `(.L_x_234) ;  /* 0xfffffffc00f08947 */ /* 0x008fea000383ffff */
[----:B------:R-:W-:Y:S05]  /*a0b0*/  BRA `(.L_x_235) ;  /* 0xffffffbc008c7947 */ /* 0x000fea000383ffff */
.L_x_115:
[----:B------:R-:W-:-:S07]  /*a0c0*/  MOV R0, UR21 ;  /* 0x0000001500007c02 */ /* 0x000fce0008000f00 */
.L_x_236:
[----:B---3--:R3:W4:Y:S02]  /*a0d0*/  SYNCS.PHASECHK.TRANS64.TRYWAIT P0, [R0+URZ+0x230], R3 ;  /* 0x00023003000075a7 */ /* 0x00872400080011ff */
[----:B----4-:R-:W-:Y:S05]  /*a0e0*/  @!P0 NANOSLEEP.SYNCS 0x989680 ;  /* 0x009896800000895d */ /* 0x010fea0003900000 */
[----:B------:R-:W4:Y:S02]  /*a0f0*/  @!P0 SYNCS.PHASECHK.TRANS64 P0, [R0+URZ+0x230], R3 ;  /* 0x00023003000085a7 */ /* 0x000f2400080010ff */
[----:B----4-:R-:W-:Y:S05]  /*a100*/  @!P0 BRA `(.L_x_236) ;  /* 0xfffffffc00f08947 */ /* 0x010fea000383ffff */
[----:B------:R-:W-:Y:S05]  /*a110*/  BRA `(.L_x_237) ;  /* 0xffffffbc00fc7947 */ /* 0x000fea000383ffff */
.L_x_117:
[----:B--2---:R2:W3:Y:S02]  /*a120*/  SYNCS.PHASECHK.TRANS64.TRYWAIT P0, [R3+URZ+0x250], R0 ;  /* 0x00025000030075a7 */ /* 0x0044e400080011ff */
[----:B---3--:R-:W-:Y:S05]  /*a130*/  @!P0 NANOSLEEP.SYNCS 0x989680 ;  /* 0x009896800000895d */ /* 0x008fea0003900000 */
[----:B------:R-:W3:Y:S02]  /*a140*/  @!P0 SYNCS.PHASECHK.TRANS64 P0, [R3+URZ+0x250], R0 ;  /* 0x00025000030085a7 */ /* 0x000ee400080010ff */
[----:B---3--:R-:W-:Y:S05]  /*a150*/  @!P0 BRA `(.L_x_117) ;  /* 0xfffffffc00f08947 */ /* 0x008fea000383ffff */
[----:B------:R-:W-:Y:S05]  /*a160*/  BRA `(.L_x_238) ;  /* 0xffffffc000c87947 */ /* 0x000fea000383ffff */
.L_x_128:
[----:B--2---:R2:W1:Y:S02]  /*a170*/  SYNCS.PHASECHK.TRANS64.TRYWAIT P1, [R2+URZ+0x220], R3 ;  /* 0x00022003020075a7 */ /* 0x00446400080211ff */
[----:B-1----:R-:W-:Y:S05]  /*a180*/  @!P1 NANOSLEEP.SYNCS 0x989680 ;  /* 0x009896800000995d */ /* 0x002fea0003900000 */
[----:B------:R-:W1:Y:S02]  /*a190*/  @!P1 SYNCS.PHASECHK.TRANS64 P1, [R2+URZ+0x220], R3 ;  /* 0x00022003020095a7 */ /* 0x000e6400080210ff */
[----:B-1----:R-:W-:Y:S05]  /*a1a0*/  @!P1 BRA `(.L_x_128) ;  /* 0xfffffffc00f09947 */ /* 0x002fea000383ffff */
[----:B------:R-:W-:Y:S05]  /*a1b0*/  BRA `(.L_x_127) ;  /* 0xffffffd0002c7947 */ /* 0x000fea000383ffff */
.L_x_130:
[----:B-1----:R1:W3:Y:S02]  /*a1c0*/  SYNCS.PHASECHK.TRANS64.TRYWAIT P0, [R99+URZ+0x270], R4 ;  /* 0x00027004630075a7 */ /* 0x0022e400080011ff */
[----:B---3--:R-:W-:Y:S05]  /*a1d0*/  @!P0 NANOSLEEP.SYNCS 0x989680 ;  /* 0x009896800000895d */ /* 0x008fea0003900000 */
[----:B------:R-:W3:Y:S02]  /*a1e0*/  @!P0 SYNCS.PHASECHK.TRANS64 P0, [R99+URZ+0x270], R4 ;  /* 0x00027004630085a7 */ /* 0x000ee400080010ff */
[----:B---3--:R-:W-:Y:S05]  /*a1f0*/  @!P0 BRA `(.L_x_130) ;  /* 0xfffffffc00f08947 */ /* 0x008fea000383ffff */
[----:B------:R-:W-:Y:S05]  /*a200*/  BRA `(.L_x_129) ;  /* 0xffffffd0007c7947 */ /* 0x000fea000383ffff */
.L_x_138:
[----:B---3--:R3:W4:Y:S02]  /*a210*/  SYNCS.PHASECHK.TRANS64.TRYWAIT P0, [R112+URZ+0x220], R3 ;  /* 0x00022003700075a7 */ /* 0x00872400080011ff */
[----:B----4-:R-:W-:Y:S05]  /*a220*/  @!P0 NANOSLEEP.SYNCS 0x989680 ;  /* 0x009896800000895d */ /* 0x010fea0003900000 */
[----:B------:R-:W4:Y:S02]  /*a230*/  @!P0 SYNCS.PHASECHK.TRANS64 P0, [R112+URZ+0x220], R3 ;  /* 0x00022003700085a7 */ /* 0x000f2400080010ff */
[----:B----4-:R-:W-:Y:S05]  /*a240*/  @!P0 BRA `(.L_x_138) ;  /* 0xfffffffc00f08947 */ /* 0x010fea000383ffff */
[----:B------:R-:W-:Y:S05]  /*a250*/  BRA `(.L_x_137) ;  /* 0xffffffdc00707947 */ /* 0x000fea000383ffff */
        .weak           $__internal_0_$__cuda_sm10x_tcgen05_guardrail_trap_col_being_dealloced_not_returned_by_alloc
        .type           $__internal_0_$__cuda_sm10x_tcgen05_guardrail_trap_col_being_dealloced_not_returned_by_alloc,@function
        .size           $__internal_0_$__cuda_sm10x_tcgen05_guardrail_trap_col_being_dealloced_not_returned_by_alloc,($__internal_1_$__cuda_sm10x_tcgen05_guardrail_trap_phase_invalid_during_alloc - $__internal_0_$__cuda_sm10x_tcgen05_guardrail_trap_col_being_dealloced_not_returned_by_alloc)
$__internal_0_$__cuda_sm10x_tcgen05_guardrail_trap_col_being_dealloced_not_returned_by_alloc:
[----:B------:R-:W-:Y:S05]  /*a260*/  BPT.TRAP 0x1 ;  /* 0x000000040000795c */ /* 0x000fea0000300000 */
[----:B------:R-:W-:-:S04]  /*a270*/  HFMA2 R3, -RZ, RZ, 0, 0 ;  /* 0x00000000ff037431 */ /* 0x000fc800000001ff */
[----:B------:R-:W-:Y:S05]  /*a280*/  RET.REL.NODEC R2 `(_ZN7cutlass13device_kernelINS_4gemm6kernel13GemmUniversalIN4cute5tupleIJiiiiEEENS1_10collective13CollectiveMmaINS1_35MainloopSm100TmaUmmaWarpSpecializedILi34ELi2ELi4ENS5_IJNS4_1CILi2EEENSA_ILi4EEENSA_ILi1EEEEEEEENS5_IJNSA_ILi64EEENSA_ILi128EEENSA_ILi32EEEEEENS_12float_e5m2_tENS5_IJlSD_lEEESK_SL_NS4_8TiledMMAINS4_8MMA_AtomIJNS4_10MMA_TraitsINS4_19SM100_MMA_F8F6F4_SSEJSK_SK_fSG_SH_NS4_17integral_constantINS4_4UMMA5MajorELSS_0EEEST_NSQ_INSR_7ScaleInELSU_0EEESV_EEEEEENS4_6LayoutINS5_IJSD_SD_SD_EEENS5_IJNSA_ILi0EEES10_S10_EEEEENS5_IJNS4_10UnderscoreES13_S13_EEEEENS4_23SM90_TMA_LOAD_MULTICASTENS4_14ComposedLayoutINS4_7SwizzleILi1ELi4ELi3EEENS4_18smem_ptr_flag_bitsILi8EEENSY_INS5_IJNSA_ILi8EEESI_EEENS5_IJSI_SD_EEEEEEEvNS4_8identityES16_S1G_vS1H_EENS_8epilogue10collective18CollectiveEpilogueINS1J_23Sm100TmaWarpSpecializedILi2ELi2ELi32ELb0ELb0EEEJSJ_NS5_IJNSY_ISG_SD_EES1O_EEESK_SL_SK_SL_NS1J_6fusion15FusionCallbacksIS1N_NS1Q_17LinearCombinationISK_fSK_fLNS_15FloatRoundStyleE2EEESJ_S1P_JEEENS4_5SM1004TMEM4LOAD26SM100_TMEM_LOAD_16dp32b32xENS4_13SM90_TMA_LOADENS17_INS18_ILi2ELi4ELi3EEES1B_NSY_INS5_IJS1C_SG_EEENS5_IJSG_SD_EEEEEEENS4_39AutoVectorizingCopyWithAssumedAlignmentILi128EEENS4_14SM90_TMA_STOREES25_S27_S27_EEEvvEEEEvNT_6ParamsE) ;  /* 0xffffff5c025c7950 */ /* 0x000fea0003c3ffff */
        .weak           $__internal_1_$__cuda_sm10x_tcgen05_guardrail_trap_phase_invalid_during_alloc
        .type           $__internal_1_$__cuda_sm10x_tcgen05_guardrail_trap_phase_invalid_during_alloc,@function
        .size           $__internal_1_$__cuda_sm10x_tcgen05_guardrail_trap_phase_invalid_during_alloc,($__internal_2_$__cuda_sm10x_tcgen05_guardrail_trap_unallocated_columns_being_dealloced - $__internal_1_$__cuda_sm10x_tcgen05_guardrail_trap_phase_invalid_during_alloc)
$__internal_1_$__cuda_sm10x_tcgen05_guardrail_trap_phase_invalid_during_alloc:
[----:B------:R-:W-:Y:S05]  /*a290*/  BPT.TRAP 0x1 ;  /* 0x000000040000795c */ /* 0x000fea0000300000 */
[----:B------:R-:W-:-:S04]  /*a2a0*/  MOV R5, 0x0 ;  /* 0x0000000000057802 */ /* 0x000fc80000000f00 */
[----:B------:R-:W-:Y:S05]  /*a2b0*/  RET.REL.NODEC R4 `(_ZN7cutlass13device_kernelINS_4gemm6kernel13GemmUniversalIN4cute5tupleIJiiiiEEENS1_10collective13CollectiveMmaINS1_35MainloopSm100TmaUmmaWarpSpecializedILi34ELi2ELi4ENS5_IJNS4_1CILi2EEENSA_ILi4EEENSA_ILi1EEEEEEEENS5_IJNSA_ILi64EEENSA_ILi128EEENSA_ILi32EEEEEENS_12float_e5m2_tENS5_IJlSD_lEEESK_SL_NS4_8TiledMMAINS4_8MMA_AtomIJNS4_10MMA_TraitsINS4_19SM100_MMA_F8F6F4_SSEJSK_SK_fSG_SH_NS4_17integral_constantINS4_4UMMA5MajorELSS_0EEEST_NSQ_INSR_7ScaleInELSU_0EEESV_EEEEEENS4_6LayoutINS5_IJSD_SD_SD_EEENS5_IJNSA_ILi0EEES10_S10_EEEEENS5_IJNS4_10UnderscoreES13_S13_EEEEENS4_23SM90_TMA_LOAD_MULTICASTENS4_14ComposedLayoutINS4_7SwizzleILi1ELi4ELi3EEENS4_18smem_ptr_flag_bitsILi8EEENSY_INS5_IJNSA_ILi8EEESI_EEENS5_IJSI_SD_EEEEEEEvNS4_8identityES16_S1G_vS1H_EENS_8epilogue10collective18CollectiveEpilogueINS1J_23Sm100TmaWarpSpecializedILi2ELi2ELi32ELb0ELb0EEEJSJ_NS5_IJNSY_ISG_SD_EES1O_EEESK_SL_SK_SL_NS1J_6fusion15FusionCallbacksIS1N_NS1Q_17LinearCombinationISK_fSK_fLNS_15FloatRoundStyleE2EEESJ_S1P_JEEENS4_5SM1004TMEM4LOAD26SM100_TMEM_LOAD_16dp32b32xENS4_13SM90_TMA_LOADENS17_INS18_ILi2ELi4ELi3EEES1B_NSY_INS5_IJS1C_SG_EEENS5_IJSG_SD_EEEEEEENS4_39AutoVectorizingCopyWithAssumedAlignmentILi128EEENS4_14SM90_TMA_STOREES25_S27_S27_EEEvvEEEEvNT_6ParamsE) ;  /* 0xffffff5c04507950 */ /* 0x000fea0003c3ffff */
        .weak           $__internal_2_$__cuda_sm10x_tcgen05_guardrail_trap_unallocated_columns_being_dealloced
        .type           $__internal_2_$__cuda_sm10x_tcgen05_guardrail_trap_unallocated_columns_being_dealloced,@function
        .size           $__internal_2_$__cuda_sm10x_tcgen05_guardrail_trap_unallocated_columns_being_dealloced,(.L_x_240 - $__internal_2_$__cuda_sm10x_tcgen05_guardrail_trap_unallocated_columns_being_dealloced)
$__internal_2_$__cuda_sm10x_tcgen05_guardrail_trap_unallocated_columns_being_dealloced:
[----:B------:R-:W-:Y:S05]  /*a2c0*/  BPT.TRAP 0x1 ;  /* 0x000000040000795c */ /* 0x000fea0000300000 */
[----:B------:R-:W-:-:S04]  /*a2d0*/  HFMA2 R3, -RZ, RZ, 0, 0 ;  /* 0x00000000ff037431 */ /* 0x000fc800000001ff */
[----:B------:R-:W-:Y:S05]  /*a2e0*/  RET.REL.NODEC R2 `(_ZN7cutlass13device_kernelINS_4gemm6kernel13GemmUniversalIN4cute5tupleIJiiiiEEENS1_10collective13CollectiveMmaINS1_35MainloopSm100TmaUmmaWarpSpecializedILi34ELi2ELi4ENS5_IJNS4_1CILi2EEENSA_ILi4EEENSA_ILi1EEEEEEEENS5_IJNSA_ILi64EEENSA_ILi128EEENSA_ILi32EEEEEENS_12float_e5m2_tENS5_IJlSD_lEEESK_SL_NS4_8TiledMMAINS4_8MMA_AtomIJNS4_10MMA_TraitsINS4_19SM100_MMA_F8F6F4_SSEJSK_SK_fSG_SH_NS4_17integral_constantINS4_4UMMA5MajorELSS_0EEEST_NSQ_INSR_7ScaleInELSU_0EEESV_EEEEEENS4_6LayoutINS5_IJSD_SD_SD_EEENS5_IJNSA_ILi0EEES10_S10_EEEEENS5_IJNS4_10UnderscoreES13_S13_EEEEENS4_23SM90_TMA_LOAD_MULTICASTENS4_14ComposedLayoutINS4_7SwizzleILi1ELi4ELi3EEENS4_18smem_ptr_flag_bitsILi8EEENSY_INS5_IJNSA_ILi8EEESI_EEENS5_IJSI_SD_EEEEEEEvNS4_8identityES16_S1G_vS1H_EENS_8epilogue10collective18CollectiveEpilogueINS1J_23Sm100TmaWarpSpecializedILi2ELi2ELi32ELb0ELb0EEEJSJ_NS5_IJNSY_ISG_SD_EES1O_EEESK_SL_SK_SL_NS1J_6fusion15FusionCallbacksIS1N_NS1Q_17LinearCombinationISK_fSK_fLNS_15FloatRoundStyleE2EEESJ_S1P_JEEENS4_5SM1004TMEM4LOAD26SM100_TMEM_LOAD_16dp32b32xENS4_13SM90_TMA_LOADENS17_INS18_ILi2ELi4ELi3EEES1B_NSY_INS5_IJS1C_SG_EEENS5_IJSG_SD_EEEEEEENS4_39AutoVectorizingCopyWithAssumedAlignmentILi128EEENS4_14SM90_TMA_STOREES25_S27_S27_EEEvvEEEEvNT_6ParamsE) ;  /* 0xffffff5c02447950 */ /* 0x000fea0003c3ffff */
.L_x_239:
[----:B------:R-:W-:-:S00]  /*a2f0*/  BRA `(.L_x_239) ;  /* 0xfffffffc00fc7947 */ /* 0x000fc0000383ffff */
[----:B------:R-:W-:-:S00]  /*a300*/  NOP ;  /* 0x0000000000007918 */ /* 0x000fc00000000000 */
[----:B------:R-:W-:-:S00]  /*a310*/  NOP ;  /* 0x0000000000007918 */ /* 0x000fc00000000000 */
[----:B------:R-:W-:-:S00]  /*a320*/  NOP ;  /* 0x0000000000007918 */ /* 0x000fc00000000000 */
[----:B------:R-:W-:-:S00]  /*a330*/  NOP ;  /* 0x0000000000007918 */ /* 0x000fc00000000000 */
[----:B------:R-:W-:-:S00]  /*a340*/  NOP ;  /* 0x0000000000007918 */ /* 0x000fc00000000000 */
[----:B------:R-:W-:-:S00]  /*a350*/  NOP ;  /* 0x0000000000007918 */ /* 0x000fc00000000000 */
[----:B------:R-:W-:-:S00]  /*a360*/  NOP ;  /* 0x0000000000007918 */ /* 0x000fc00000000000 */
[----:B------:R-:W-:-:S00]  /*a370*/  NOP ;  /* 0x0000000000007918 */ /* 0x000fc00000000000 */
.L_x_240:


//--------------------- .nv.global.init           --------------------------
	.section	.nv.global.init,"aw",@progbits
.nv.global.init:
	.type		$str$27,@object
	.size		$str$27,($str$28 - $str$27)
$str$27:
        /*0000*/ 	.byte	0x28, 0x61, 0x64, 0x64, 0x72, 0x65, 0x73, 0x73, 0x20, 0x26, 0x20, 0x6d, 0x61, 0x73, 0x6b, 0x29
        /*0010*/ 	.byte	0x20, 0x3d, 0x3d, 0x20, 0x30, 0x00
	.type		$str$28,@object
	.size		$str$28,($str$26 - $str$28)
$str$28:
        /*0016*/ 	.byte	0x2f, 0x74, 0x6d, 0x70, 0x2f, 0x63, 0x75, 0x74, 0x6c, 0x61, 0x73, 0x73, 0x5f, 0x73, 0x77, 0x65
        /*0026*/ 	.byte	0x65, 0x70, 0x5f, 0x73, 0x72, 0x63, 0x2f, 0x69, 0x6e, 0x63, 0x6c, 0x75, 0x64, 0x65, 0x2f, 0x63
        /*0036*/ 	.byte	0x75, 0x74, 0x65, 0x2f, 0x70, 0x6f, 0x69, 0x6e, 0x74, 0x65, 0x72, 0x5f, 0x66, 0x6c, 0x61, 0x67
        /*0046*/ 	.byte	0x67, 0x65, 0x64, 0x2e, 0x68, 0x70, 0x70, 0x00
	.type		$str$26,@object
	.size		$str$26,($str$25 - $str$26)
$str$26:
        /*004e*/ 	.byte	0x2f, 0x74, 0x6d, 0x70, 0x2f, 0x63, 0x75, 0x74, 0x6c, 0x61, 0x73, 0x73, 0x5f, 0x73, 0x77, 0x65
        /*005e*/ 	.byte	0x65, 0x70, 0x5f, 0x73, 0x72, 0x63, 0x2f, 0x69, 0x6e, 0x63, 0x6c, 0x75, 0x64, 0x65, 0x2f, 0x63
        /*006e*/ 	.byte	0x75, 0x74, 0x65, 0x2f, 0x61, 0x74, 0x6f, 0x6d, 0x2f, 0x63, 0x6f, 0x70, 0x79, 0x5f, 0x74, 0x72
        /*007e*/ 	.byte	0x61, 0x69, 0x74, 0x73, 0x5f, 0x73, 0x6d, 0x31, 0x30, 0x30, 0x2e, 0x68, 0x70, 0x70, 0x00
	.type		$str$25,@object
	.size		$str$25,(__unnamed_1 - $str$25)
$str$25:
        /*008d*/ 	.byte	0x28, 0x28, 0x75, 0x69, 0x6e, 0x74, 0x33, 0x32, 0x5f, 0x74, 0x28, 0x74, 0x68, 0x72, 0x65, 0x61
        /*009d*/ 	.byte	0x64, 0x49, 0x64, 0x78, 0x2e, 0x78, 0x29, 0x20, 0x2f, 0x20, 0x33, 0x32, 0x29, 0x20, 0x25, 0x20
        /*00ad*/ 	.byte	0x34, 0x29, 0x20, 0x3d, 0x3d, 0x20, 0x28, 0x28, 0x28, 0x74, 0x6d, 0x65, 0x6d, 0x5f, 0x61, 0x64
        /*00bd*/ 	.byte	0x64, 0x72, 0x20, 0x3e, 0x3e, 0x20, 0x31, 0x36, 0x29, 0x20, 0x2f, 0x20, 0x33, 0x32, 0x29, 0x20
        /*00cd*/ 	.byte	0x25, 0x20, 0x34, 0x29, 0x00
	.type		__unnamed_1,@object
	.size		__unnamed_1,(__unnamed_2 - __unnamed_1)
__unnamed_1:
        /*00d2*/ 	.byte	0x61, 0x75, 0x74, 0x6f, 0x20, 0x63, 0x75, 0x74, 0x65, 0x3a, 0x3a, 0x61, 0x73, 0x5f, 0x70, 0x6f
        /* <DEDUP_REMOVED lines=24> */
        /*0262*/ 	.byte	0x3c, 0x34, 0x30, 0x39, 0x36, 0x3e, 0x3e, 0x3e, 0x3e, 0x5d, 0x00
	.type		__unnamed_2,@object
	.size		__unnamed_2,(.L_2 - __unnamed_2)
__unnamed_2:
        /* <DEDUP_REMOVED lines=40> */
        /*04ed*/ 	.byte	0x74, 0x65, 0x3a, 0x3a, 0x43, 0x3c, 0x30, 0x3e, 0x3e, 0x3e, 0x3e, 0x5d, 0x00
.L_2:


//--------------------- .nv.shared._ZN7cutlass13device_kernelINS_4gemm6kernel13GemmUniversalIN4cute5tupleIJiiiiEEENS1_10collective13CollectiveMmaINS1_35MainloopSm100TmaUmmaWarpSpecializedILi34ELi2ELi4ENS5_IJNS4_1CILi2EEENSA_ILi4EEENSA_ILi1EEEEEEEENS5_IJNSA_ILi64EEENSA_ILi128EEENSA_ILi32EEEEEENS_12float_e5m2_tENS5_IJlSD_lEEESK_SL_NS4_8TiledMMAINS4_8MMA_AtomIJNS4_10MMA_TraitsINS4_19SM100_MMA_F8F6F4_SSEJSK_SK_fSG_SH_NS4_17integral_constantINS4_4UMMA5MajorELSS_0EEEST_NSQ_INSR_7ScaleInELSU_0EEESV_EEEEEENS4_6LayoutINS5_IJSD_SD_SD_EEENS5_IJNSA_ILi0EEES10_S10_EEEEENS5_IJNS4_10UnderscoreES13_S13_EEEEENS4_23SM90_TMA_LOAD_MULTICASTENS4_14ComposedLayoutINS4_7SwizzleILi1ELi4ELi3EEENS4_18smem_ptr_flag_bitsILi8EEENSY_INS5_IJNSA_ILi8EEESI_EEENS5_IJSI_SD_EEEEEEEvNS4_8identityES16_S1G_vS1H_EENS_8epilogue10collective18CollectiveEpilogueINS1J_23Sm100TmaWarpSpecializedILi2ELi2ELi32ELb0ELb0EEEJSJ_NS5_IJNSY_ISG_SD_EES1O_EEESK_SL_SK_SL_NS1J_6fusion15FusionCallbacksIS1N_NS1Q_17LinearCombinationISK_fSK_fLNS_15FloatRoundStyleE2EEESJ_S1P_JEEENS4_5SM1004TMEM4LOAD26SM100_TMEM_LOAD_16dp32b32xENS4_13SM90_TMA_LOADENS17_INS18_ILi2ELi4ELi3EEES1B_NSY_INS5_IJS1C_SG_EEENS5_IJSG_SD_EEEEEEENS4_39AutoVectorizingCopyWithAssumedAlignmentILi128EEENS4_14SM90_TMA_STOREES25_S27_S27_EEEvvEEEEvNT_6ParamsE --------------------------
	.section	.nv.shared._ZN7cutlass13device_kernelINS_4gemm6kernel13GemmUniversalIN4cute5tupleIJiiiiEEENS1_10collective13CollectiveMmaINS1_35MainloopSm100TmaUmmaWarpSpecializedILi34ELi2ELi4ENS5_IJNS4_1CILi2EEENSA_ILi4EEENSA_ILi1EEEEEEEENS5_IJNSA_ILi64EEENSA_ILi128EEENSA_ILi32EEEEEENS_12float_e5m2_tENS5_IJlSD_lEEESK_SL_NS4_8TiledMMAINS4_8MMA_AtomIJNS4_10MMA_TraitsINS4_19SM100_MMA_F8F6F4_SSEJSK_SK_fSG_SH_NS4_17integral_constantINS4_4UMMA5MajorELSS_0EEEST_NSQ_INSR_7ScaleInELSU_0EEESV_EEEEEENS4_6LayoutINS5_IJSD_SD_SD_EEENS5_IJNSA_ILi0EEES10_S10_EEEEENS5_IJNS4_10UnderscoreES13_S13_EEEEENS4_23SM90_TMA_LOAD_MULTICASTENS4_14ComposedLayoutINS4_7SwizzleILi1ELi4ELi3EEENS4_18smem_ptr_flag_bitsILi8EEENSY_INS5_IJNSA_ILi8EEESI_EEENS5_IJSI_SD_EEEEEEEvNS4_8identityES16_S1G_vS1H_EENS_8epilogue10collective18CollectiveEpilogueINS1J_23Sm100TmaWarpSpecializedILi2ELi2ELi32ELb0ELb0EEEJSJ_NS5_IJNSY_ISG_SD_EES1O_EEESK_SL_SK_SL_NS1J_6fusion15FusionCallbacksIS1N_NS1Q_17LinearCombinationISK_fSK_fLNS_15FloatRoundStyleE2EEESJ_S1P_JEEENS4_5SM1004TMEM4LOAD26SM100_TMEM_LOAD_16dp32b32xENS4_13SM90_TMA_LOADENS17_INS18_ILi2ELi4ELi3EEES1B_NSY_INS5_IJS1C_SG_EEENS5_IJSG_SD_EEEEEEENS4_39AutoVectorizingCopyWithAssumedAlignmentILi128EEENS4_14SM90_TMA_STOREES25_S27_S27_EEEvvEEEEvNT_6ParamsE,"aw",@nobits
	.sectionflags	@""
	.align	16
	.zero		1024


//--------------------- .nv.shared.reserved.0     --------------------------
	.section	.nv.shared.reserved.0,"aw",@nobits
	.weak		__nv_reservedSMEM_offset_0_alias
	.size		__nv_reservedSMEM_offset_0_alias, 0, 64
	.other		__nv_reservedSMEM_offset_0_alias,@"STO_CUDA_RESERVED_SHARED STV_DEFAULT"
__nv_reservedSMEM_offset_0_alias:
	.zero		0
.nv.shared.reserved.0:
	.zero		64
	.weak		__nv_reservedSMEM_tcgen05_partition
	.type		__nv_reservedSMEM_tcgen05_partition,@object
	.size		__nv_reservedSMEM_tcgen05_partition,(.L_0 - __nv_reservedSMEM_tcgen05_partition)
__nv_reservedSMEM_tcgen05_partition:
	.zero		32
.L_0:


//--------------------- .nv.global                --------------------------
	.section	.nv.global,"aw",@nobits
.nv.global:
	.type		_ZN40_INTERNAL_9e862346_4_k_cu_d23766c3_284784cute1_E,@object
	.size		_ZN40_INTERNAL_9e862346_4_k_cu_d23766c3_284784cute1_E,(_ZN40_INTERNAL_9e862346_4_k_cu_d23766c3_284784cuda3std3__45__cpo6cbeginE - _ZN40_INTERNAL_9e862346_4_k_cu_d23766c3_284784cute1_E)
_ZN40_INTERNAL_9e862346_4_k_cu_d23766c3_284784cute1_E:
	.zero		1
	.type		_ZN40_INTERNAL_9e862346_4_k_cu_d23766c3_284784cuda3std3__45__cpo6cbeginE,@object
	.size		_ZN40_INTERNAL_9e862346_4_k_cu_d23766c3_284784cuda3std3__45__cpo6cbeginE,(_ZN40_INTERNAL_9e862346_4_k_cu_d23766c3_284784cuda3std3__48in_placeE - _ZN40_INTERNAL_9e862346_4_k_cu_d23766c3_284784cuda3std3__45__cpo6cbeginE)
_ZN40_INTERNAL_9e862346_4_k_cu_d23766c3_284784cuda3std3__45__cpo6cbeginE:
	.zero		1
	.type		_ZN40_INTERNAL_9e862346_4_k_cu_d23766c3_284784cuda3std3__48in_placeE,@object
	.size		_ZN40_INTERNAL_9e862346_4_k_cu_d23766c3_284784cuda3std3__48in_placeE,(_ZN40_INTERNAL_9e862346_4_k_cu_d23766c3_284784cuda3std6ranges3__45__cpo9iter_moveE - _ZN40_INTERNAL_9e862346_4_k_cu_d23766c3_284784cuda3std3__48in_placeE)
_ZN40_INTERNAL_9e862346_4_k_cu_d23766c3_284784cuda3std3__48in_placeE:
	.zero		1
	.type		_ZN40_INTERNAL_9e862346_4_k_cu_d23766c3_284784cuda3std6ranges3__45__cpo9iter_moveE,@object
	.size		_ZN40_INTERNAL_9e862346_4_k_cu_d23766c3_284784cuda3std6ranges3__45__cpo9iter_moveE,(_ZN40_INTERNAL_9e862346_4_k_cu_d23766c3_284784cuda3std3__45__cpo5beginE - _ZN40_INTERNAL_9e862346_4_k_cu_d23766c3_284784cuda3std6ranges3__45__cpo9iter_moveE)
_ZN40_INTERNAL_9e862346_4_k_cu_d23766c3_284784cuda3std6ranges3__45__cpo9iter_moveE:
	.zero		1
	.type		_ZN40_INTERNAL_9e862346_4_k_cu_d23766c3_284784cuda3std3__45__cpo5beginE,@object
	.size		_ZN40_INTERNAL_9e862346_4_k_cu_d23766c3_284784cuda3std3__45__cpo5beginE,(_ZN40_INTERNAL_9e862346_4_k_cu_d23766c3_284784cuda3std3__442_GLOBAL__N__9e862346_4_k_cu_d23766c3_284786ignoreE - _ZN40_INTERNAL_9e862346_4_k_cu_d23766c3_284784cuda3std3__45__cpo5beginE)
_ZN40_INTERNAL_9e862346_4_k_cu_d23766c3_284784cuda3std3__45__cpo5beginE:
	.zero		1
	.type		_ZN40_INTERNAL_9e862346_4_k_cu_d23766c3_284784cuda3std3__442_GLOBAL__N__9e862346_4_k_cu_d23766c3_284786ignoreE,@object
	.size		_ZN40_INTERNAL_9e862346_4_k_cu_d23766c3_284784cuda3std3__442_GLOBAL__N__9e862346_4_k_cu_d23766c3_284786ignoreE,(_ZN40_INTERNAL_9e862346_4_k_cu_d23766c3_284784cute7productE - _ZN40_INTERNAL_9e862346_4_k_cu_d23766c3_284784cuda3std3__442_GLOBAL__N__9e862346_4_k_cu_d23766c3_284786ignoreE)
_ZN40_INTERNAL_9e862346_4_k_cu_d23766c3_284784cuda3std3__442_GLOBAL__N__9e862346_4_k_cu_d23766c3_284786ignoreE:
	.zero		1
	.type		_ZN40_INTERNAL_9e862346_4_k_cu_d23766c3_284784cute7productE,@object
	.size		_ZN40_INTERNAL_9e862346_4_k_cu_d23766c3_284784cute7productE,(_ZN40_INTERNAL_9e862346_4_k_cu_d23766c3_284784cuda3std3__45__cpo3endE - _ZN40_INTERNAL_9e862346_4_k_cu_d23766c3_284784cute7productE)
_ZN40_INTERNAL_9e862346_4_k_cu_d23766c3_284784cute7productE:
	.zero		1
	.type		_ZN40_INTERNAL_9e862346_4_k_cu_d23766c3_284784cuda3std3__45__cpo3endE,@object
	.size		_ZN40_INTERNAL_9e862346_4_k_cu_d23766c3_284784cuda3std3__45__cpo3endE,(_ZN40_INTERNAL_9e862346_4_k_cu_d23766c3_284784cuda3std3__419piecewise_constructE - _ZN40_INTERNAL_9e862346_4_k_cu_d23766c3_284784cuda3std3__45__cpo3endE)
_ZN40_INTERNAL_9e862346_4_k_cu_d23766c3_284784cuda3std3__45__cpo3endE:
	.zero		1
	.type		_ZN40_INTERNAL_9e862346_4_k_cu_d23766c3_284784cuda3std3__419piecewise_constructE,@object
	.size		_ZN40_INTERNAL_9e862346_4_k_cu_d23766c3_284784cuda3std3__419piecewise_constructE,(_ZN40_INTERNAL_9e862346_4_k_cu_d23766c3_284784cuda3std3__45__cpo4cendE - _ZN40_INTERNAL_9e862346_4_k_cu_d23766c3_284784cuda3std3__419piecewise_constructE)
_ZN40_INTERNAL_9e862346_4_k_cu_d23766c3_284784cuda3std3__419piecewise_constructE:
	.zero		1
	.type		_ZN40_INTERNAL_9e862346_4_k_cu_d23766c3_284784cuda3std3__45__cpo4cendE,@object
	.size		_ZN40_INTERNAL_9e862346_4_k_cu_d23766c3_284784cuda3std3__45__cpo4cendE,(_ZN40_INTERNAL_9e862346_4_k_cu_d23766c3_284784cuda3std6ranges3__45__cpo4swapE - _ZN40_INTERNAL_9e862346_4_k_cu_d23766c3_284784cuda3std3__45__cpo4cendE)
_ZN40_INTERNAL_9e862346_4_k_cu_d23766c3_284784cuda3std3__45__cpo4cendE:
	.zero		1
	.type		_ZN40_INTERNAL_9e862346_4_k_cu_d23766c3_284784cuda3std6ranges3__45__cpo4swapE,@object
	.size		_ZN40_INTERNAL_9e862346_4_k_cu_d23766c3_284784cuda3std6ranges3__45__cpo4swapE,(.L_10 - _ZN40_INTERNAL_9e862346_4_k_cu_d23766c3_284784cuda3std6ranges3__45__cpo4swapE)
_ZN40_INTERNAL_9e862346_4_k_cu_d23766c3_284784cuda3std6ranges3__45__cpo4swapE:
	.zero		1
.L_10:


//--------------------- .nv.constant0._ZN7cutlass13device_kernelINS_4gemm6kernel13GemmUniversalIN4cute5tupleIJiiiiEEENS1_10collective13CollectiveMmaINS1_35MainloopSm100TmaUmmaWarpSpecializedILi34ELi2ELi4ENS5_IJNS4_1CILi2EEENSA_ILi4EEENSA_ILi1EEEEEEEENS5_IJNSA_ILi64EEENSA_ILi128EEENSA_ILi32EEEEEENS_12float_e5m2_tENS5_IJlSD_lEEESK_SL_NS4_8TiledMMAINS4_8MMA_AtomIJNS4_10MMA_TraitsINS4_19SM100_MMA_F8F6F4_SSEJSK_SK_fSG_SH_NS4_17integral_constantINS4_4UMMA5MajorELSS_0EEEST_NSQ_INSR_7ScaleInELSU_0EEESV_EEEEEENS4_6LayoutINS5_IJSD_SD_SD_EEENS5_IJNSA_ILi0EEES10_S10_EEEEENS5_IJNS4_10UnderscoreES13_S13_EEEEENS4_23SM90_TMA_LOAD_MULTICASTENS4_14ComposedLayoutINS4_7SwizzleILi1ELi4ELi3EEENS4_18smem_ptr_flag_bitsILi8EEENSY_INS5_IJNSA_ILi8EEESI_EEENS5_IJSI_SD_EEEEEEEvNS4_8identityES16_S1G_vS1H_EENS_8epilogue10collective18CollectiveEpilogueINS1J_23Sm100TmaWarpSpecializedILi2ELi2ELi32ELb0ELb0EEEJSJ_NS5_IJNSY_ISG_SD_EES1O_EEESK_SL_SK_SL_NS1J_6fusion15FusionCallbacksIS1N_NS1Q_17LinearCombinationISK_fSK_fLNS_15FloatRoundStyleE2EEESJ_S1P_JEEENS4_5SM1004TMEM4LOAD26SM100_TMEM_LOAD_16dp32b32xENS4_13SM90_TMA_LOADENS17_INS18_ILi2ELi4ELi3EEES1B_NSY_INS5_IJS1C_SG_EEENS5_IJSG_SD_EEEEEEENS4_39AutoVectorizingCopyWithAssumedAlignmentILi128EEENS4_14SM90_TMA_STOREES25_S27_S27_EEEvvEEEEvNT_6ParamsE --------------------------
	.section	.nv.constant0._ZN7cutlass13device_kernelINS_4gemm6kernel13GemmUniversalIN4cute5tupleIJiiiiEEENS1_10collective13CollectiveMmaINS1_35MainloopSm100TmaUmmaWarpSpecializedILi34ELi2ELi4ENS5_IJNS4_1CILi2EEENSA_ILi4EEENSA_ILi1EEEEEEEENS5_IJNSA_ILi64EEENSA_ILi128EEENSA_ILi32EEEEEENS_12float_e5m2_tENS5_IJlSD_lEEESK_SL_NS4_8TiledMMAINS4_8MMA_AtomIJNS4_10MMA_TraitsINS4_19SM100_MMA_F8F6F4_SSEJSK_SK_fSG_SH_NS4_17integral_constantINS4_4UMMA5MajorELSS_0EEEST_NSQ_INSR_7ScaleInELSU_0EEESV_EEEEEENS4_6LayoutINS5_IJSD_SD_SD_EEENS5_IJNSA_ILi0EEES10_S10_EEEEENS5_IJNS4_10UnderscoreES13_S13_EEEEENS4_23SM90_TMA_LOAD_MULTICASTENS4_14ComposedLayoutINS4_7SwizzleILi1ELi4ELi3EEENS4_18smem_ptr_flag_bitsILi8EEENSY_INS5_IJNSA_ILi8EEESI_EEENS5_IJSI_SD_EEEEEEEvNS4_8identityES16_S1G_vS1H_EENS_8epilogue10collective18CollectiveEpilogueINS1J_23Sm100TmaWarpSpecializedILi2ELi2ELi32ELb0ELb0EEEJSJ_NS5_IJNSY_ISG_SD_EES1O_EEESK_SL_SK_SL_NS1J_6fusion15FusionCallbacksIS1N_NS1Q_17LinearCombinationISK_fSK_fLNS_15FloatRoundStyleE2EEESJ_S1P_JEEENS4_5SM1004TMEM4LOAD26SM100_TMEM_LOAD_16dp32b32xENS4_13SM90_TMA_LOADENS17_INS18_ILi2ELi4ELi3EEES1B_NSY_INS5_IJS1C_SG_EEENS5_IJSG_SD_EEEEEEENS4_39AutoVectorizingCopyWithAssumedAlignmentILi128EEENS4_14SM90_TMA_STOREES25_S27_S27_EEEvvEEEEvNT_6ParamsE,"a",@progbits
	.sectionflags	@""
	.align	4
.nv.constant0._ZN7cutlass13device_kernelINS_4gemm6kernel13GemmUniversalIN4cute5tupleIJiiiiEEENS1_10collective13CollectiveMmaINS1_35MainloopSm100TmaUmmaWarpSpecializedILi34ELi2ELi4ENS5_IJNS4_1CILi2EEENSA_ILi4EEENSA_ILi1EEEEEEEENS5_IJNSA_ILi64EEENSA_ILi128EEENSA_ILi32EEEEEENS_12float_e5m2_tENS5_IJlSD_lEEESK_SL_NS4_8TiledMMAINS4_8MMA_AtomIJNS4_10MMA_TraitsINS4_19SM100_MMA_F8F6F4_SSEJSK_SK_fSG_SH_NS4_17integral_constantINS4_4UMMA5MajorELSS_0EEEST_NSQ_INSR_7ScaleInELSU_0EEESV_EEEEEENS4_6LayoutINS5_IJSD_SD_SD_EEENS5_IJNSA_ILi0EEES10_S10_EEEEENS5_IJNS4_10UnderscoreES13_S13_EEEEENS4_23SM90_TMA_LOAD_MULTICASTENS4_14ComposedLayoutINS4_7SwizzleILi1ELi4ELi3EEENS4_18smem_ptr_flag_bitsILi8EEENSY_INS5_IJNSA_ILi8EEESI_EEENS5_IJSI_SD_EEEEEEEvNS4_8identityES16_S1G_vS1H_EENS_8epilogue10collective18CollectiveEpilogueINS1J_23Sm100TmaWarpSpecializedILi2ELi2ELi32ELb0ELb0EEEJSJ_NS5_IJNSY_ISG_SD_EES1O_EEESK_SL_SK_SL_NS1J_6fusion15FusionCallbacksIS1N_NS1Q_17LinearCombinationISK_fSK_fLNS_15FloatRoundStyleE2EEESJ_S1P_JEEENS4_5SM1004TMEM4LOAD26SM100_TMEM_LOAD_16dp32b32xENS4_13SM90_TMA_LOADENS17_INS18_ILi2ELi4ELi3EEES1B_NSY_INS5_IJS1C_SG_EEENS5_IJSG_SD_EEEEEEENS4_39AutoVectorizingCopyWithAssumedAlignmentILi128EEENS4_14SM90_TMA_STOREES25_S27_S27_EEEvvEEEEvNT_6ParamsE:
	.zero		2944


//--------------------- SYMBOLS --------------------------

	.type		.nv.reservedSmem.offset0,@object
	.size		.nv.reservedSmem.offset0,0x4
	.type		.nv.reservedSmem.cap,@object
	.size		.nv.reservedSmem.cap,0x4
	.type		__assertfail,@function
